	.target	sm_100a

	.elftype	@"ET_EXEC"


//--------------------- .note.nv.tkinfo           --------------------------
	.section	.note.nv.tkinfo,"",@"SHT_NOTE"
	.sectionflags	@"SHF_NOTE_NV_TKINFO"
	.tkinfo
        /*0018*/ 	.word	0x00000002
        /*0030*/ 	.string	""
        /*0030*/ 	.string	"ptxas"
        /*0030*/ 	.string	"Cuda compilation tools, release 13.0, V13.0.88"
        /*0030*/ 	.string	"Build cuda_13.0.r13.0/compiler.36424714_0"
        /*0030*/ 	.string	"-arch sm_100a -m 64 "



//--------------------- .note.nv.cuinfo           --------------------------
	.section	.note.nv.cuinfo,"",@"SHT_NOTE"
	.sectionflags	@"SHF_NOTE_NV_CUINFO"
        /*0018*/ 	.short	0x0002
        /*001a*/ 	.short	0x0064
        /*001c*/ 	.short	0x0082
	.zero		2


//--------------------- .nv.info                  --------------------------
	.section	.nv.info,"",@"SHT_CUDA_INFO"
	.align	4


	//----- nvinfo : EIATTR_REGCOUNT
	.align		4
        /*0000*/ 	.byte	0x04, 0x2f
        /*0002*/ 	.short	(.L_19 - .L_18)
	.align		4
.L_18:
        /*0004*/ 	.word	index@(_ZN7cutlass13device_kernelINS_4gemm6kernel13GemmUniversalIN4cute5tupleIJiiiiEEENS1_10collective13CollectiveMmaINS1_35MainloopSm100TmaUmmaWarpSpecializedILi8ELi2ELi4ENS5_IJNS4_1CILi4EEENSA_ILi2EEENSA_ILi1EEEEEEEENS5_IJNSA_ILi256EEENSA_ILi128EEESH_EEENS_12float_e4m3_tENS5_IJlSD_lEEESJ_SK_NS4_8TiledMMAINS4_8MMA_AtomIJNS4_10MMA_TraitsINS4_25SM100_MMA_F8F6F4_2x1SM_SSEJSJ_SJ_fSG_SH_NS4_17integral_constantINS4_4UMMA5MajorELSR_0EEESS_NSP_INSQ_7ScaleInELST_0EEESU_EEEEEENS4_6LayoutINS5_IJSD_SD_SD_EEENS5_IJNSA_ILi0EEESZ_SZ_EEEEENS5_IJNS4_10UnderscoreES12_S12_EEEEENS4_28SM100_TMA_2SM_LOAD_MULTICASTENS4_14ComposedLayoutINS4_7SwizzleILi3ELi4ELi3EEENS4_18smem_ptr_flag_bitsILi8EEENSX_INS5_IJNSA_ILi8EEESH_EEENS5_IJSH_SD_EEEEEEEvNS4_8identityES15_S1F_vS1G_EENS_8epilogue10collective18CollectiveEpilogueINS1I_23Sm100TmaWarpSpecializedILi2ELi2ELi64ELb0ELb0EEEJNS5_IJSH_SH_SH_EEENS5_IJNSX_ISH_SD_EENSX_INSA_ILi64EEESD_EEEEESJ_SK_SJ_SK_NS1I_6fusion15FusionCallbacksIS1M_NS1S_17LinearCombinationISJ_fSJ_fLNS_15FloatRoundStyleE2EEES1N_S1R_JEEENS4_5SM1004TMEM4LOAD26SM100_TMEM_LOAD_32dp32b64xENS4_13SM90_TMA_LOADENS16_INS17_ILi2ELi4ELi3EEES1A_NSX_INS5_IJS1B_S1P_EEENS5_IJS1P_SD_EEEEEEENS4_39AutoVectorizingCopyWithAssumedAlignmentILi128EEENS4_14SM90_TMA_STOREES27_S29_S29_EEEvvEEEEvNT_6ParamsE)
        /*0008*/ 	.word	0x000000d0


	//----- nvinfo : EIATTR_FRAME_SIZE
	.align		4
.L_19:
        /*000c*/ 	.byte	0x04, 0x11
        /*000e*/ 	.short	(.L_21 - .L_20)
	.align		4
.L_20:
        /*0010*/ 	.word	index@($__internal_2_$__cuda_sm10x_tcgen05_guardrail_trap_unallocated_columns_being_dealloced)
        /*0014*/ 	.word	0x00000000


	//----- nvinfo : EIATTR_FRAME_SIZE
	.align		4
.L_21:
        /*0018*/ 	.byte	0x04, 0x11
        /*001a*/ 	.short	(.L_23 - .L_22)
	.align		4
.L_22:
        /*001c*/ 	.word	index@($__internal_1_$__cuda_sm10x_tcgen05_guardrail_trap_phase_invalid_during_alloc)
        /*0020*/ 	.word	0x00000000


	//----- nvinfo : EIATTR_FRAME_SIZE
	.align		4
.L_23:
        /*0024*/ 	.byte	0x04, 0x11
        /*0026*/ 	.short	(.L_25 - .L_24)
	.align		4
.L_24:
        /*0028*/ 	.word	index@($__internal_0_$__cuda_sm10x_tcgen05_guardrail_trap_col_being_dealloced_not_returned_by_alloc)
        /*002c*/ 	.word	0x00000000


	//----- nvinfo : EIATTR_FRAME_SIZE
	.align		4
.L_25:
        /*0030*/ 	.byte	0x04, 0x11
        /*0032*/ 	.short	(.L_27 - .L_26)
	.align		4
.L_26:
        /*0034*/ 	.word	index@(_ZN7cutlass13device_kernelINS_4gemm6kernel13GemmUniversalIN4cute5tupleIJiiiiEEENS1_10collective13CollectiveMmaINS1_35MainloopSm100TmaUmmaWarpSpecializedILi8ELi2ELi4ENS5_IJNS4_1CILi4EEENSA_ILi2EEENSA_ILi1EEEEEEEENS5_IJNSA_ILi256EEENSA_ILi128EEESH_EEENS_12float_e4m3_tENS5_IJlSD_lEEESJ_SK_NS4_8TiledMMAINS4_8MMA_AtomIJNS4_10MMA_TraitsINS4_25SM100_MMA_F8F6F4_2x1SM_SSEJSJ_SJ_fSG_SH_NS4_17integral_constantINS4_4UMMA5MajorELSR_0EEESS_NSP_INSQ_7ScaleInELST_0EEESU_EEEEEENS4_6LayoutINS5_IJSD_SD_SD_EEENS5_IJNSA_ILi0EEESZ_SZ_EEEEENS5_IJNS4_10UnderscoreES12_S12_EEEEENS4_28SM100_TMA_2SM_LOAD_MULTICASTENS4_14ComposedLayoutINS4_7SwizzleILi3ELi4ELi3EEENS4_18smem_ptr_flag_bitsILi8EEENSX_INS5_IJNSA_ILi8EEESH_EEENS5_IJSH_SD_EEEEEEEvNS4_8identityES15_S1F_vS1G_EENS_8epilogue10collective18CollectiveEpilogueINS1I_23Sm100TmaWarpSpecializedILi2ELi2ELi64ELb0ELb0EEEJNS5_IJSH_SH_SH_EEENS5_IJNSX_ISH_SD_EENSX_INSA_ILi64EEESD_EEEEESJ_SK_SJ_SK_NS1I_6fusion15FusionCallbacksIS1M_NS1S_17LinearCombinationISJ_fSJ_fLNS_15FloatRoundStyleE2EEES1N_S1R_JEEENS4_5SM1004TMEM4LOAD26SM100_TMEM_LOAD_32dp32b64xENS4_13SM90_TMA_LOADENS16_INS17_ILi2ELi4ELi3EEES1A_NSX_INS5_IJS1B_S1P_EEENS5_IJS1P_SD_EEEEEEENS4_39AutoVectorizingCopyWithAssumedAlignmentILi128EEENS4_14SM90_TMA_STOREES27_S29_S29_EEEvvEEEEvNT_6ParamsE)
        /*0038*/ 	.word	0x00000000


	//----- nvinfo : EIATTR_MIN_STACK_SIZE
	.align		4
.L_27:
        /*003c*/ 	.byte	0x04, 0x12
        /*003e*/ 	.short	(.L_29 - .L_28)
	.align		4
.L_28:
        /*0040*/ 	.word	index@(_ZN7cutlass13device_kernelINS_4gemm6kernel13GemmUniversalIN4cute5tupleIJiiiiEEENS1_10collective13CollectiveMmaINS1_35MainloopSm100TmaUmmaWarpSpecializedILi8ELi2ELi4ENS5_IJNS4_1CILi4EEENSA_ILi2EEENSA_ILi1EEEEEEEENS5_IJNSA_ILi256EEENSA_ILi128EEESH_EEENS_12float_e4m3_tENS5_IJlSD_lEEESJ_SK_NS4_8TiledMMAINS4_8MMA_AtomIJNS4_10MMA_TraitsINS4_25SM100_MMA_F8F6F4_2x1SM_SSEJSJ_SJ_fSG_SH_NS4_17integral_constantINS4_4UMMA5MajorELSR_0EEESS_NSP_INSQ_7ScaleInELST_0EEESU_EEEEEENS4_6LayoutINS5_IJSD_SD_SD_EEENS5_IJNSA_ILi0EEESZ_SZ_EEEEENS5_IJNS4_10UnderscoreES12_S12_EEEEENS4_28SM100_TMA_2SM_LOAD_MULTICASTENS4_14ComposedLayoutINS4_7SwizzleILi3ELi4ELi3EEENS4_18smem_ptr_flag_bitsILi8EEENSX_INS5_IJNSA_ILi8EEESH_EEENS5_IJSH_SD_EEEEEEEvNS4_8identityES15_S1F_vS1G_EENS_8epilogue10collective18CollectiveEpilogueINS1I_23Sm100TmaWarpSpecializedILi2ELi2ELi64ELb0ELb0EEEJNS5_IJSH_SH_SH_EEENS5_IJNSX_ISH_SD_EENSX_INSA_ILi64EEESD_EEEEESJ_SK_SJ_SK_NS1I_6fusion15FusionCallbacksIS1M_NS1S_17LinearCombinationISJ_fSJ_fLNS_15FloatRoundStyleE2EEES1N_S1R_JEEENS4_5SM1004TMEM4LOAD26SM100_TMEM_LOAD_32dp32b64xENS4_13SM90_TMA_LOADENS16_INS17_ILi2ELi4ELi3EEES1A_NSX_INS5_IJS1B_S1P_EEENS5_IJS1P_SD_EEEEEEENS4_39AutoVectorizingCopyWithAssumedAlignmentILi128EEENS4_14SM90_TMA_STOREES27_S29_S29_EEEvvEEEEvNT_6ParamsE)
        /*0044*/ 	.word	0x00000000
.L_29:


//--------------------- .nv.compat                --------------------------
	.section	.nv.compat,"",@"SHT_CUDA_COMPAT_INFO"
	.align	4
        /*0000*/ 	.byte	0x02, 0x09, 0x01, 0x00, 0x02, 0x02, 0x02, 0x00, 0x02, 0x05, 0x05, 0x00, 0x03, 0x07, 0x01, 0x01
        /*0010*/ 	.byte	0x02, 0x03, 0x01, 0x00, 0x02, 0x06, 0x01, 0x00, 0x04, 0x0b, 0x08, 0x00, 0x09, 0x00, 0x00, 0x00
        /*0020*/ 	.byte	0x00, 0x00, 0x00, 0x00


//--------------------- .nv.info._ZN7cutlass13device_kernelINS_4gemm6kernel13GemmUniversalIN4cute5tupleIJiiiiEEENS1_10collective13CollectiveMmaINS1_35MainloopSm100TmaUmmaWarpSpecializedILi8ELi2ELi4ENS5_IJNS4_1CILi4EEENSA_ILi2EEENSA_ILi1EEEEEEEENS5_IJNSA_ILi256EEENSA_ILi128EEESH_EEENS_12float_e4m3_tENS5_IJlSD_lEEESJ_SK_NS4_8TiledMMAINS4_8MMA_AtomIJNS4_10MMA_TraitsINS4_25SM100_MMA_F8F6F4_2x1SM_SSEJSJ_SJ_fSG_SH_NS4_17integral_constantINS4_4UMMA5MajorELSR_0EEESS_NSP_INSQ_7ScaleInELST_0EEESU_EEEEEENS4_6LayoutINS5_IJSD_SD_SD_EEENS5_IJNSA_ILi0EEESZ_SZ_EEEEENS5_IJNS4_10UnderscoreES12_S12_EEEEENS4_28SM100_TMA_2SM_LOAD_MULTICASTENS4_14ComposedLayoutINS4_7SwizzleILi3ELi4ELi3EEENS4_18smem_ptr_flag_bitsILi8EEENSX_INS5_IJNSA_ILi8EEESH_EEENS5_IJSH_SD_EEEEEEEvNS4_8identityES15_S1F_vS1G_EENS_8epilogue10collective18CollectiveEpilogueINS1I_23Sm100TmaWarpSpecializedILi2ELi2ELi64ELb0ELb0EEEJNS5_IJSH_SH_SH_EEENS5_IJNSX_ISH_SD_EENSX_INSA_ILi64EEESD_EEEEESJ_SK_SJ_SK_NS1I_6fusion15FusionCallbacksIS1M_NS1S_17LinearCombinationISJ_fSJ_fLNS_15FloatRoundStyleE2EEES1N_S1R_JEEENS4_5SM1004TMEM4LOAD26SM100_TMEM_LOAD_32dp32b64xENS4_13SM90_TMA_LOADENS16_INS17_ILi2ELi4ELi3EEES1A_NSX_INS5_IJS1B_S1P_EEENS5_IJS1P_SD_EEEEEEENS4_39AutoVectorizingCopyWithAssumedAlignmentILi128EEENS4_14SM90_TMA_STOREES27_S29_S29_EEEvvEEEEvNT_6ParamsE --------------------------
	.section	.nv.info._ZN7cutlass13device_kernelINS_4gemm6kernel13GemmUniversalIN4cute5tupleIJiiiiEEENS1_10collective13CollectiveMmaINS1_35MainloopSm100TmaUmmaWarpSpecializedILi8ELi2ELi4ENS5_IJNS4_1CILi4EEENSA_ILi2EEENSA_ILi1EEEEEEEENS5_IJNSA_ILi256EEENSA_ILi128EEESH_EEENS_12float_e4m3_tENS5_IJlSD_lEEESJ_SK_NS4_8TiledMMAINS4_8MMA_AtomIJNS4_10MMA_TraitsINS4_25SM100_MMA_F8F6F4_2x1SM_SSEJSJ_SJ_fSG_SH_NS4_17integral_constantINS4_4UMMA5MajorELSR_0EEESS_NSP_INSQ_7ScaleInELST_0EEESU_EEEEEENS4_6LayoutINS5_IJSD_SD_SD_EEENS5_IJNSA_ILi0EEESZ_SZ_EEEEENS5_IJNS4_10UnderscoreES12_S12_EEEEENS4_28SM100_TMA_2SM_LOAD_MULTICASTENS4_14ComposedLayoutINS4_7SwizzleILi3ELi4ELi3EEENS4_18smem_ptr_flag_bitsILi8EEENSX_INS5_IJNSA_ILi8EEESH_EEENS5_IJSH_SD_EEEEEEEvNS4_8identityES15_S1F_vS1G_EENS_8epilogue10collective18CollectiveEpilogueINS1I_23Sm100TmaWarpSpecializedILi2ELi2ELi64ELb0ELb0EEEJNS5_IJSH_SH_SH_EEENS5_IJNSX_ISH_SD_EENSX_INSA_ILi64EEESD_EEEEESJ_SK_SJ_SK_NS1I_6fusion15FusionCallbacksIS1M_NS1S_17LinearCombinationISJ_fSJ_fLNS_15FloatRoundStyleE2EEES1N_S1R_JEEENS4_5SM1004TMEM4LOAD26SM100_TMEM_LOAD_32dp32b64xENS4_13SM90_TMA_LOADENS16_INS17_ILi2ELi4ELi3EEES1A_NSX_INS5_IJS1B_S1P_EEENS5_IJS1P_SD_EEEEEEENS4_39AutoVectorizingCopyWithAssumedAlignmentILi128EEENS4_14SM90_TMA_STOREES27_S29_S29_EEEvvEEEEvNT_6ParamsE,"",@"SHT_CUDA_INFO"
	.sectionflags	@""
	.align	4


	//----- nvinfo : EIATTR_CUDA_API_VERSION
	.align		4
        /*0000*/ 	.byte	0x04, 0x37
        /*0002*/ 	.short	(.L_31 - .L_30)
.L_30:
        /*0004*/ 	.word	0x00000082


	//----- nvinfo : EIATTR_KPARAM_INFO
	.align		4
.L_31:
        /*0008*/ 	.byte	0x04, 0x17
        /*000a*/ 	.short	(.L_33 - .L_32)
.L_32:
        /*000c*/ 	.word	0x00000000
        /*0010*/ 	.short	0x0000
        /*0012*/ 	.short	0x0000
        /*0014*/ 	.byte	0x00, 0xf0, 0x01, 0x20


	//----- nvinfo : EIATTR_AT_ENTRY_FRAGMENTS
	.align		4
.L_33:
        /*0018*/ 	.byte	0x04, 0x4f
        /*001a*/ 	.short	(.L_35 - .L_34)


	//   ....[0]....
.L_34:
        /*001c*/ 	.word	0x00000007


	//----- nvinfo : EIATTR_RESERVED_SMEM_USED
	.align		4
.L_35:
        /*0020*/ 	.byte	0x01, 0x41
	.zero		2


	//----- nvinfo : EIATTR_SPARSE_MMA_MASK
	.align		4
        /*0024*/ 	.byte	0x03, 0x50
        /*0026*/ 	.short	0x0000


	//----- nvinfo : EIATTR_TCGEN05_2CTA_USED
	.align		4
        /*0028*/ 	.byte	0x01, 0x52
	.zero		2


	//----- nvinfo : EIATTR_MAXREG_COUNT
	.align		4
        /*002c*/ 	.byte	0x03, 0x1b
        /*002e*/ 	.short	0x00ff


	//----- nvinfo : EIATTR_NUM_BARRIERS
	.align		4
        /*0030*/ 	.byte	0x02, 0x4c
        /*0032*/ 	.byte	0x07
	.zero		1


	//----- nvinfo : EIATTR_EXTERNS
	.align		4
        /*0034*/ 	.byte	0x04, 0x0f
        /*0036*/ 	.short	(.L_37 - .L_36)


	//   ....[0]....
	.align		4
.L_36:
        /*0038*/ 	.word	index@(__assertfail)


	//----- nvinfo : EIATTR_MERCURY_ISA_VERSION
	.align		4
.L_37:
        /*003c*/ 	.byte	0x03, 0x5f
        /*003e*/ 	.short	0x0101


	//----- nvinfo : EIATTR_INT_WARP_WIDE_INSTR_OFFSETS
	.align		4
        /*0040*/ 	.byte	0x04, 0x31
        /*0042*/ 	.short	(.L_39 - .L_38)


	//   ....[0]....
.L_38:
        /*0044*/ 	.word	0x00000da0


	//   ....[1]....
        /*0048*/ 	.word	0x00000e40


	//   ....[2]....
        /*004c*/ 	.word	0x00004680


	//   ....[3]....
        /*0050*/ 	.word	0x000046a0


	//   ....[4]....
        /*0054*/ 	.word	0x000046d0


	//   ....[5]....
        /*0058*/ 	.word	0x00005200


	//   ....[6]....
        /*005c*/ 	.word	0x00005270


	//   ....[7]....
        /*0060*/ 	.word	0x00005340


	//   ....[8]....
        /*0064*/ 	.word	0x000053f0


	//----- nvinfo : EIATTR_COOP_GROUP_MASK_REGIDS
	.align		4
.L_39:
        /*0068*/ 	.byte	0x04, 0x29
        /*006a*/ 	.short	(.L_41 - .L_40)


	//   ....[0]....
.L_40:
        /*006c*/ 	.word	0xffffffff


	//   ....[1]....
        /*0070*/ 	.word	0xffffffff


	//   ....[2]....
        /*0074*/ 	.word	0xffffffff


	//   ....[3]....
        /*0078*/ 	.word	0xffffffff


	//   ....[4]....
        /*007c*/ 	.word	0xffffffff


	//   ....[5]....
        /*0080*/ 	.word	0xffffffff


	//   ....[6]....
        /*0084*/ 	.word	0xffffffff


	//   ....[7]....
        /*0088*/ 	.word	0xffffffff


	//   ....[8]....
        /*008c*/ 	.word	0xffffffff


	//   ....[9]....
        /*0090*/ 	.word	0xffffffff


	//   ....[10]....
        /*0094*/ 	.word	0xffffffff


	//   ....[11]....
        /*0098*/ 	.word	0xffffffff


	//   ....[12]....
        /*009c*/ 	.word	0xffffffff


	//   ....[13]....
        /*00a0*/ 	.word	0xffffffff


	//----- nvinfo : EIATTR_COOP_GROUP_INSTR_OFFSETS
	.align		4
.L_41:
        /*00a4*/ 	.byte	0x04, 0x28
        /*00a6*/ 	.short	(.L_43 - .L_42)


	//   ....[0]....
.L_42:
        /*00a8*/ 	.word	0x000000b0


	//   ....[1]....
        /*00ac*/ 	.word	0x00000510


	//   ....[2]....
        /*00b0*/ 	.word	0x00000750


	//   ....[3]....
        /*00b4*/ 	.word	0x000008a0


	//   ....[4]....
        /*00b8*/ 	.word	0x00000990


	//   ....[5]....
        /*00bc*/ 	.word	0x00000af0


	//   ....[6]....
        /*00c0*/ 	.word	0x00000c80


	//   ....[7]....
        /*00c4*/ 	.word	0x00000ec0


	//   ....[8]....
        /*00c8*/ 	.word	0x00002380


	//   ....[9]....
        /*00cc*/ 	.word	0x00003460


	//   ....[10]....
        /*00d0*/ 	.word	0x00003930


	//   ....[11]....
        /*00d4*/ 	.word	0x00003960


	//   ....[12]....
        /*00d8*/ 	.word	0x00004580


	//   ....[13]....
        /*00dc*/ 	.word	0x00004790


	//----- nvinfo : EIATTR_VRC_CTA_INIT_COUNT
	.align		4
.L_43:
        /*00e0*/ 	.byte	0x02, 0x4a
        /*00e2*/ 	.byte	0x80
	.zero		1


	//----- nvinfo : EIATTR_SYSCALL_OFFSETS
	.align		4
        /*00e4*/ 	.byte	0x04, 0x46
        /*00e6*/ 	.short	(.L_45 - .L_44)


	//   ....[0]....
.L_44:
        /*00e8*/ 	.word	0x00005ff0


	//   ....[1]....
        /*00ec*/ 	.word	0x00006130


	//   ....[2]....
        /*00f0*/ 	.word	0x00006980


	//   ....[3]....
        /*00f4*/ 	.word	0x00007f90


	//----- nvinfo : EIATTR_MBARRIER_INSTR_OFFSETS
	.align		4
.L_45:
        /*00f8*/ 	.byte	0x04, 0x39
        /*00fa*/ 	.short	(.L_47 - .L_46)


	//   ....[0]....
.L_46:
        /*00fc*/ 	.word	0x00000640
        /*0100*/ 	.word	0x000000ff
        /*0104*/ 	.word	0x00000000
        /*0108*/ 	.short	0x0100
        /*010a*/ 	.byte	0x04
	.zero		1


	//   ....[1]....
        /*010c*/ 	.word	0x00000650
        /*0110*/ 	.word	0x000000ff
        /*0114*/ 	.word	0x00000040
        /*0118*/ 	.short	0x0100
        /*011a*/ 	.byte	0x04
	.zero		1


	//   ....[2]....
        /*011c*/ 	.word	0x00000660
        /*0120*/ 	.word	0x000000ff
        /*0124*/ 	.word	0x00000008
        /*0128*/ 	.short	0x0100
        /*012a*/ 	.byte	0x04
	.zero		1


	//   ....[3]....
        /*012c*/ 	.word	0x00000670
        /*0130*/ 	.word	0x000000ff
        /*0134*/ 	.word	0x00000048
        /*0138*/ 	.short	0x0100
        /*013a*/ 	.byte	0x04
	.zero		1


	//   ....[4]....
        /*013c*/ 	.word	0x00000680
        /*0140*/ 	.word	0x000000ff
        /*0144*/ 	.word	0x00000010
        /*0148*/ 	.short	0x0100
        /*014a*/ 	.byte	0x04
	.zero		1


	//   ....[5]....
        /*014c*/ 	.word	0x00000690
        /*0150*/ 	.word	0x000000ff
        /*0154*/ 	.word	0x00000050
        /*0158*/ 	.short	0x0100
        /*015a*/ 	.byte	0x04
	.zero		1


	//   ....[6]....
        /*015c*/ 	.word	0x000006a0
        /*0160*/ 	.word	0x000000ff
        /*0164*/ 	.word	0x00000018
        /*0168*/ 	.short	0x0100
        /*016a*/ 	.byte	0x04
	.zero		1


	//   ....[7]....
        /*016c*/ 	.word	0x000006b0
        /*0170*/ 	.word	0x000000ff
        /*0174*/ 	.word	0x00000058
        /*0178*/ 	.short	0x0100
        /*017a*/ 	.byte	0x04
	.zero		1


	//   ....[8]....
        /*017c*/ 	.word	0x000006c0
        /*0180*/ 	.word	0x000000ff
        /*0184*/ 	.word	0x00000020
        /*0188*/ 	.short	0x0100
        /*018a*/ 	.byte	0x04
	.zero		1


	//   ....[9]....
        /*018c*/ 	.word	0x000006d0
        /*0190*/ 	.word	0x000000ff
        /*0194*/ 	.word	0x00000060
        /*0198*/ 	.short	0x0100
        /*019a*/ 	.byte	0x04
	.zero		1


	//   ....[10]....
        /*019c*/ 	.word	0x000006e0
        /*01a0*/ 	.word	0x000000ff
        /*01a4*/ 	.word	0x00000028
        /*01a8*/ 	.short	0x0100
        /*01aa*/ 	.byte	0x04
	.zero		1


	//   ....[11]....
        /*01ac*/ 	.word	0x000006f0
        /*01b0*/ 	.word	0x000000ff
        /*01b4*/ 	.word	0x00000068
        /*01b8*/ 	.short	0x0100
        /*01ba*/ 	.byte	0x04
	.zero		1


	//   ....[12]....
        /*01bc*/ 	.word	0x00000700
        /*01c0*/ 	.word	0x000000ff
        /*01c4*/ 	.word	0x00000030
        /*01c8*/ 	.short	0x0100
        /*01ca*/ 	.byte	0x04
	.zero		1


	//   ....[13]....
        /*01cc*/ 	.word	0x00000710
        /*01d0*/ 	.word	0x000000ff
        /*01d4*/ 	.word	0x00000070
        /*01d8*/ 	.short	0x0100
        /*01da*/ 	.byte	0x04
	.zero		1


	//   ....[14]....
        /*01dc*/ 	.word	0x00000720
        /*01e0*/ 	.word	0x000000ff
        /*01e4*/ 	.word	0x00000038
        /*01e8*/ 	.short	0x0100
        /*01ea*/ 	.byte	0x04
	.zero		1


	//   ....[15]....
        /*01ec*/ 	.word	0x00000730
        /*01f0*/ 	.word	0x000000ff
        /*01f4*/ 	.word	0x00000078
        /*01f8*/ 	.short	0x0100
        /*01fa*/ 	.byte	0x04
	.zero		1


	//   ....[16]....
        /*01fc*/ 	.word	0x00000850
        /*0200*/ 	.word	0x000000ff
        /*0204*/ 	.word	0x00000080
        /*0208*/ 	.short	0x0100
        /*020a*/ 	.byte	0x04
	.zero		1


	//   ....[17]....
        /*020c*/ 	.word	0x00000860
        /*0210*/ 	.word	0x000000ff
        /*0214*/ 	.word	0x00000090
        /*0218*/ 	.short	0x0100
        /*021a*/ 	.byte	0x04
	.zero		1


	//   ....[18]....
        /*021c*/ 	.word	0x00000870
        /*0220*/ 	.word	0x000000ff
        /*0224*/ 	.word	0x00000088
        /*0228*/ 	.short	0x0100
        /*022a*/ 	.byte	0x04
	.zero		1


	//   ....[19]....
        /*022c*/ 	.word	0x00000880
        /*0230*/ 	.word	0x000000ff
        /*0234*/ 	.word	0x00000098
        /*0238*/ 	.short	0x0100
        /*023a*/ 	.byte	0x04
	.zero		1


	//   ....[20]....
        /*023c*/ 	.word	0x00000960
        /*0240*/ 	.word	0x000000ff
        /*0244*/ 	.word	0x000000a0
        /*0248*/ 	.short	0x0100
        /*024a*/ 	.byte	0x06
	.zero		1


	//   ....[21]....
        /*024c*/ 	.word	0x00000970
        /*0250*/ 	.word	0x000000ff
        /*0254*/ 	.word	0x000000a8
        /*0258*/ 	.short	0x0100
        /*025a*/ 	.byte	0x06
	.zero		1


	//   ....[22]....
        /*025c*/ 	.word	0x00000aa0
        /*0260*/ 	.word	0x000000ff
        /*0264*/ 	.word	0x000000b0
        /*0268*/ 	.short	0x0100
        /*026a*/ 	.byte	0x06
	.zero		1


	//   ....[23]....
        /*026c*/ 	.word	0x00000ab0
        /*0270*/ 	.word	0x000000ff
        /*0274*/ 	.word	0x000000c0
        /*0278*/ 	.short	0x0100
        /*027a*/ 	.byte	0x06
	.zero		1


	//   ....[24]....
        /*027c*/ 	.word	0x00000ac0
        /*0280*/ 	.word	0x000000ff
        /*0284*/ 	.word	0x000000b8
        /*0288*/ 	.short	0x0100
        /*028a*/ 	.byte	0x06
	.zero		1


	//   ....[25]....
        /*028c*/ 	.word	0x00000ad0
        /*0290*/ 	.word	0x000000ff
        /*0294*/ 	.word	0x000000c8
        /*0298*/ 	.short	0x0100
        /*029a*/ 	.byte	0x06
	.zero		1


	//   ....[26]....
        /*029c*/ 	.word	0x00000bf0
        /*02a0*/ 	.word	0x000000ff
        /*02a4*/ 	.word	0x000000d0
        /*02a8*/ 	.short	0x0100
        /*02aa*/ 	.byte	0x04
	.zero		1


	//   ....[27]....
        /*02ac*/ 	.word	0x00000c00
        /*02b0*/ 	.word	0x000000ff
        /*02b4*/ 	.word	0x000000f0
        /*02b8*/ 	.short	0x0100
        /*02ba*/ 	.byte	0x04
	.zero		1


	//   ....[28]....
        /*02bc*/ 	.word	0x00000c10
        /*02c0*/ 	.word	0x000000ff
        /*02c4*/ 	.word	0x000000d8
        /*02c8*/ 	.short	0x0100
        /*02ca*/ 	.byte	0x04
	.zero		1


	//   ....[29]....
        /*02cc*/ 	.word	0x00000c20
        /*02d0*/ 	.word	0x000000ff
        /*02d4*/ 	.word	0x000000f8
        /*02d8*/ 	.short	0x0100
        /*02da*/ 	.byte	0x04
	.zero		1


	//   ....[30]....
        /*02dc*/ 	.word	0x00000c30
        /*02e0*/ 	.word	0x000000ff
        /*02e4*/ 	.word	0x000000e0
        /*02e8*/ 	.short	0x0100
        /*02ea*/ 	.byte	0x04
	.zero		1


	//   ....[31]....
        /*02ec*/ 	.word	0x00000c40
        /*02f0*/ 	.word	0x000000ff
        /*02f4*/ 	.word	0x00000100
        /*02f8*/ 	.short	0x0100
        /*02fa*/ 	.byte	0x04
	.zero		1


	//   ....[32]....
        /*02fc*/ 	.word	0x00000c50
        /*0300*/ 	.word	0x000000ff
        /*0304*/ 	.word	0x000000e8
        /*0308*/ 	.short	0x0100
        /*030a*/ 	.byte	0x04
	.zero		1


	//   ....[33]....
        /*030c*/ 	.word	0x00000c60
        /*0310*/ 	.word	0x000000ff
        /*0314*/ 	.word	0x00000108
        /*0318*/ 	.short	0x0100
        /*031a*/ 	.byte	0x04
	.zero		1


	//   ....[34]....
        /*031c*/ 	.word	0x00000d50
        /*0320*/ 	.word	0x000000ff
        /*0324*/ 	.word	0x00000110
        /*0328*/ 	.short	0x0100
        /*032a*/ 	.byte	0x04
	.zero		1


	//   ....[35]....
        /*032c*/ 	.word	0x00000d60
        /*0330*/ 	.word	0x000000ff
        /*0334*/ 	.word	0x00000120
        /*0338*/ 	.short	0x0100
        /*033a*/ 	.byte	0x04
	.zero		1


	//   ....[36]....
        /*033c*/ 	.word	0x00000d70
        /*0340*/ 	.word	0x000000ff
        /*0344*/ 	.word	0x00000118
        /*0348*/ 	.short	0x0100
        /*034a*/ 	.byte	0x04
	.zero		1


	//   ....[37]....
        /*034c*/ 	.word	0x00000d80
        /*0350*/ 	.word	0x000000ff
        /*0354*/ 	.word	0x00000128
        /*0358*/ 	.short	0x0100
        /*035a*/ 	.byte	0x04
	.zero		1


	//   ....[38]....
        /*035c*/ 	.word	0x00000e80
        /*0360*/ 	.word	0x000000ff
        /*0364*/ 	.word	0x00000130
        /*0368*/ 	.short	0x0100
        /*036a*/ 	.byte	0x06
	.zero		1


	//   ....[39]....
        /*036c*/ 	.word	0x00001bc0
        /*0370*/ 	.word	0x00000000
        /*0374*/ 	.word	0x00000120
        /*0378*/ 	.short	0x010a
        /*037a*/ 	.byte	0xff
	.zero		1


	//   ....[40]....
        /*037c*/ 	.word	0x00001be0
        /*0380*/ 	.word	0x00000000
        /*0384*/ 	.word	0x00000110
        /*0388*/ 	.short	0x0101
        /*038a*/ 	.byte	0xff
	.zero		1


	//   ....[41]....
        /*038c*/ 	.word	0x00001c90
        /*0390*/ 	.word	0x000000ff
        /*0394*/ 	.word	0x00000040
        /*0398*/ 	.short	0x010a
        /*039a*/ 	.byte	0x04
	.zero		1


	//   ....[42]....
        /*039c*/ 	.word	0x00001d60
        /*03a0*/ 	.word	0x000000ff
        /*03a4*/ 	.word	0x00000040
        /*03a8*/ 	.short	0x010a
        /*03aa*/ 	.byte	0x21
	.zero		1


	//   ....[43]....
        /*03ac*/ 	.word	0x00001f10
        /*03b0*/ 	.word	0x000000ff
        /*03b4*/ 	.word	0x00000040
        /*03b8*/ 	.short	0x010a
        /*03ba*/ 	.byte	0x05
	.zero		1


	//   ....[44]....
        /*03bc*/ 	.word	0x00002030
        /*03c0*/ 	.word	0x000000ff
        /*03c4*/ 	.word	0x000000a8
        /*03c8*/ 	.short	0x0101
        /*03ca*/ 	.byte	0x0d
	.zero		1


	//   ....[45]....
        /*03cc*/ 	.word	0x00002050
        /*03d0*/ 	.word	0x000000ff
        /*03d4*/ 	.word	0x00000040
        /*03d8*/ 	.short	0x010a
        /*03da*/ 	.byte	0x04
	.zero		1


	//   ....[46]....
        /*03dc*/ 	.word	0x000020d0
        /*03e0*/ 	.word	0x000000ff
        /*03e4*/ 	.word	0x00000040
        /*03e8*/ 	.short	0x010a
        /*03ea*/ 	.byte	0x11
	.zero		1


	//   ....[47]....
        /*03ec*/ 	.word	0x00002260
        /*03f0*/ 	.word	0x000000ff
        /*03f4*/ 	.word	0x00000040
        /*03f8*/ 	.short	0x010a
        /*03fa*/ 	.byte	0x05
	.zero		1


	//   ....[48]....
        /*03fc*/ 	.word	0x000023b0
        /*0400*/ 	.word	0x00000003
        /*0404*/ 	.word	0x000000b0
        /*0408*/ 	.short	0x010a
        /*040a*/ 	.byte	0xff
	.zero		1


	//   ....[49]....
        /*040c*/ 	.word	0x00002500
        /*0410*/ 	.word	0x00000000
        /*0414*/ 	.word	0x00000000
        /*0418*/ 	.short	0x0101
        /*041a*/ 	.byte	0xff
	.zero		1


	//   ....[50]....
        /*041c*/ 	.word	0x00002aa0
        /*0420*/ 	.word	0x000000ff
        /*0424*/ 	.word	0x00000000
        /*0428*/ 	.short	0x010a
        /*042a*/ 	.byte	0x04
	.zero		1


	//   ....[51]....
        /*042c*/ 	.word	0x00002b30
        /*0430*/ 	.word	0x000000ff
        /*0434*/ 	.word	0x00000000
        /*0438*/ 	.short	0x010a
        /*043a*/ 	.byte	0x05
	.zero		1


	//   ....[52]....
        /*043c*/ 	.word	0x00002bc0
        /*0440*/ 	.word	0x000000ff
        /*0444*/ 	.word	0x00000000
        /*0448*/ 	.short	0x010a
        /*044a*/ 	.byte	0x05
	.zero		1


	//   ....[53]....
        /*044c*/ 	.word	0x00002c50
        /*0450*/ 	.word	0x000000ff
        /*0454*/ 	.word	0x00000000
        /*0458*/ 	.short	0x010a
        /*045a*/ 	.byte	0x05
	.zero		1


	//   ....[54]....
        /*045c*/ 	.word	0x00002ce0
        /*0460*/ 	.word	0x000000ff
        /*0464*/ 	.word	0x00000000
        /*0468*/ 	.short	0x010a
        /*046a*/ 	.byte	0x05
	.zero		1


	//   ....[55]....
        /*046c*/ 	.word	0x00002d70
        /*0470*/ 	.word	0x000000ff
        /*0474*/ 	.word	0x00000000
        /*0478*/ 	.short	0x010a
        /*047a*/ 	.byte	0x05
	.zero		1


	//   ....[56]....
        /*047c*/ 	.word	0x00002e00
        /*0480*/ 	.word	0x000000ff
        /*0484*/ 	.word	0x00000000
        /*0488*/ 	.short	0x010a
        /*048a*/ 	.byte	0x05
	.zero		1


	//   ....[57]....
        /*048c*/ 	.word	0x00002ea0
        /*0490*/ 	.word	0x00000000
        /*0494*/ 	.word	0x00000000
        /*0498*/ 	.short	0x010a
        /*049a*/ 	.byte	0xff
	.zero		1


	//   ....[58]....
        /*049c*/ 	.word	0x00002fc0
        /*04a0*/ 	.word	0x00000002
        /*04a4*/ 	.word	0x00000110
        /*04a8*/ 	.short	0x010a
        /*04aa*/ 	.byte	0xff
	.zero		1


	//   ....[59]....
        /*04ac*/ 	.word	0x00003020
        /*04b0*/ 	.word	0x00000004
        /*04b4*/ 	.word	0x00000000
        /*04b8*/ 	.short	0x0101
        /*04ba*/ 	.byte	0xff
	.zero		1


	//   ....[60]....
        /*04bc*/ 	.word	0x00003040
        /*04c0*/ 	.word	0x000000ff
        /*04c4*/ 	.word	0x000000c0
        /*04c8*/ 	.short	0x010a
        /*04ca*/ 	.byte	0x04
	.zero		1


	//   ....[61]....
        /*04cc*/ 	.word	0x00003160
        /*04d0*/ 	.word	0x00000002
        /*04d4*/ 	.word	0x000000b0
        /*04d8*/ 	.short	0x010a
        /*04da*/ 	.byte	0xff
	.zero		1


	//   ....[62]....
        /*04dc*/ 	.word	0x00003270
        /*04e0*/ 	.word	0x00000002
        /*04e4*/ 	.word	0x00000000
        /*04e8*/ 	.short	0x0101
        /*04ea*/ 	.byte	0xff
	.zero		1


	//   ....[63]....
        /*04ec*/ 	.word	0x00003300
        /*04f0*/ 	.word	0x000000ff
        /*04f4*/ 	.word	0x000000c0
        /*04f8*/ 	.short	0x0106
        /*04fa*/ 	.byte	0x04
	.zero		1


	//   ....[64]....
        /*04fc*/ 	.word	0x00003320
        /*0500*/ 	.word	0x000000ff
        /*0504*/ 	.word	0x000000c0
        /*0508*/ 	.short	0x010a
        /*050a*/ 	.byte	0x04
	.zero		1


	//   ....[65]....
        /*050c*/ 	.word	0x000033b0
        /*0510*/ 	.word	0x000000ff
        /*0514*/ 	.word	0x000000c0
        /*0518*/ 	.short	0x0106
        /*051a*/ 	.byte	0x07
	.zero		1


	//   ....[66]....
        /*051c*/ 	.word	0x000033f0
        /*0520*/ 	.word	0x00000000
        /*0524*/ 	.word	0x000000c0
        /*0528*/ 	.short	0x010a
        /*052a*/ 	.byte	0xff
	.zero		1


	//   ....[67]....
        /*052c*/ 	.word	0x00003630
        /*0530*/ 	.word	0x000000ff
        /*0534*/ 	.word	0x00000008
        /*0538*/ 	.short	0x010a
        /*053a*/ 	.byte	0x05
	.zero		1


	//   ....[68]....
        /*053c*/ 	.word	0x00003650
        /*0540*/ 	.word	0x000000ff
        /*0544*/ 	.word	0x00000008
        /*0548*/ 	.short	0x010a
        /*054a*/ 	.byte	0x05
	.zero		1


	//   ....[69]....
        /*054c*/ 	.word	0x000037e0
        /*0550*/ 	.word	0x000000ff
        /*0554*/ 	.word	0x00000008
        /*0558*/ 	.short	0x010a
        /*055a*/ 	.byte	0x05
	.zero		1


	//   ....[70]....
        /*055c*/ 	.word	0x00003800
        /*0560*/ 	.word	0x000000ff
        /*0564*/ 	.word	0x00000008
        /*0568*/ 	.short	0x010a
        /*056a*/ 	.byte	0x05
	.zero		1


	//   ....[71]....
        /*056c*/ 	.word	0x000038c0
        /*0570*/ 	.word	0x000000ff
        /*0574*/ 	.word	0x00000000
        /*0578*/ 	.short	0x0101
        /*057a*/ 	.byte	0x04
	.zero		1


	//   ....[72]....
        /*057c*/ 	.word	0x00003c00
        /*0580*/ 	.word	0x00000000
        /*0584*/ 	.word	0x000000b0
        /*0588*/ 	.short	0x010a
        /*058a*/ 	.byte	0xff
	.zero		1


	//   ....[73]....
        /*058c*/ 	.word	0x00003cc0
        /*0590*/ 	.word	0x00000000
        /*0594*/ 	.word	0x00000000
        /*0598*/ 	.short	0x0101
        /*059a*/ 	.byte	0xff
	.zero		1


	//   ....[74]....
        /*059c*/ 	.word	0x00003d80
        /*05a0*/ 	.word	0x000000ff
        /*05a4*/ 	.word	0x00000000
        /*05a8*/ 	.short	0x010a
        /*05aa*/ 	.byte	0x04
	.zero		1


	//   ....[75]....
        /*05ac*/ 	.word	0x00003d90
        /*05b0*/ 	.word	0x000000ff
        /*05b4*/ 	.word	0x000000f0
        /*05b8*/ 	.short	0x010a
        /*05ba*/ 	.byte	0x1f
	.zero		1


	//   ....[76]....
        /*05bc*/ 	.word	0x00003e40
        /*05c0*/ 	.word	0x000000ff
        /*05c4*/ 	.word	0x00000000
        /*05c8*/ 	.short	0x010a
        /*05ca*/ 	.byte	0x05
	.zero		1


	//   ....[77]....
        /*05cc*/ 	.word	0x00003f70
        /*05d0*/ 	.word	0x000000ff
        /*05d4*/ 	.word	0x00000000
        /*05d8*/ 	.short	0x010a
        /*05da*/ 	.byte	0x04
	.zero		1


	//   ....[78]....
        /*05dc*/ 	.word	0x00004270
        /*05e0*/ 	.word	0x000000ff
        /*05e4*/ 	.word	0x00000000
        /*05e8*/ 	.short	0x010a
        /*05ea*/ 	.byte	0x04
	.zero		1


	//   ....[79]....
        /*05ec*/ 	.word	0x00004300
        /*05f0*/ 	.word	0x000000ff
        /*05f4*/ 	.word	0x00000000
        /*05f8*/ 	.short	0x010a
        /*05fa*/ 	.byte	0x05
	.zero		1


	//   ....[80]....
        /*05fc*/ 	.word	0x00004390
        /*0600*/ 	.word	0x000000ff
        /*0604*/ 	.word	0x00000000
        /*0608*/ 	.short	0x010a
        /*060a*/ 	.byte	0x05
	.zero		1


	//   ....[81]....
        /*060c*/ 	.word	0x00004430
        /*0610*/ 	.word	0x00000000
        /*0614*/ 	.word	0x00000000
        /*0618*/ 	.short	0x010a
        /*061a*/ 	.byte	0xff
	.zero		1


	//   ....[82]....
        /*061c*/ 	.word	0x00004470
        /*0620*/ 	.word	0x00000000
        /*0624*/ 	.word	0x00000000
        /*0628*/ 	.short	0x010a
        /*062a*/ 	.byte	0xff
	.zero		1


	//   ....[83]....
        /*062c*/ 	.word	0x000044e0
        /*0630*/ 	.word	0x000000ff
        /*0634*/ 	.word	0x00000000
        /*0638*/ 	.short	0x0101
        /*063a*/ 	.byte	0x04
	.zero		1


	//   ....[84]....
        /*063c*/ 	.word	0x00004520
        /*0640*/ 	.word	0x000000ff
        /*0644*/ 	.word	0x00000130
        /*0648*/ 	.short	0x010a
        /*064a*/ 	.byte	0x1a
	.zero		1


	//   ....[85]....
        /*064c*/ 	.word	0x00004570
        /*0650*/ 	.word	0x000000ff
        /*0654*/ 	.word	0x00000000
        /*0658*/ 	.short	0x0101
        /*065a*/ 	.byte	0x04
	.zero		1


	//   ....[86]....
        /*065c*/ 	.word	0x00004a00
        /*0660*/ 	.word	0x0000000c
        /*0664*/ 	.word	0x000000b0
        /*0668*/ 	.short	0x010a
        /*066a*/ 	.byte	0xff
	.zero		1


	//   ....[87]....
        /*066c*/ 	.word	0x00004b70
        /*0670*/ 	.word	0x00000000
        /*0674*/ 	.word	0x00000000
        /*0678*/ 	.short	0x0101
        /*067a*/ 	.byte	0xff
	.zero		1


	//   ....[88]....
        /*067c*/ 	.word	0x00005000
        /*0680*/ 	.word	0x000000ff
        /*0684*/ 	.word	0x000000a8
        /*0688*/ 	.short	0x010a
        /*068a*/ 	.byte	0x15
	.zero		1


	//   ....[89]....
        /*068c*/ 	.word	0x00005180
        /*0690*/ 	.word	0x000000ff
        /*0694*/ 	.word	0x00000090
        /*0698*/ 	.short	0x010a
        /*069a*/ 	.byte	0x15
	.zero		1


	//   ....[90]....
        /*069c*/ 	.word	0x000052f0
        /*06a0*/ 	.word	0x000000ff
        /*06a4*/ 	.word	0x00000080
        /*06a8*/ 	.short	0x010b
        /*06aa*/ 	.byte	0x15
	.zero		1


	//   ....[91]....
        /*06ac*/ 	.word	0x00005300
        /*06b0*/ 	.word	0x000000ff
        /*06b4*/ 	.word	0x00000000
        /*06b8*/ 	.short	0x0101
        /*06ba*/ 	.byte	0x22
	.zero		1


	//   ....[92]....
        /*06bc*/ 	.word	0x00005310
        /*06c0*/ 	.word	0x000000ff
        /*06c4*/ 	.word	0x00000098
        /*06c8*/ 	.short	0x010a
        /*06ca*/ 	.byte	0x15
	.zero		1


	//   ....[93]....
        /*06cc*/ 	.word	0x000054f0
        /*06d0*/ 	.word	0x000000ff
        /*06d4*/ 	.word	0x00000088
        /*06d8*/ 	.short	0x010b
        /*06da*/ 	.byte	0x15
	.zero		1


	//   ....[94]....
        /*06dc*/ 	.word	0x00005500
        /*06e0*/ 	.word	0x000000ff
        /*06e4*/ 	.word	0x00000000
        /*06e8*/ 	.short	0x0101
        /*06ea*/ 	.byte	0x21
	.zero		1


	//   ....[95]....
        /*06ec*/ 	.word	0x00005530
        /*06f0*/ 	.word	0x000000ff
        /*06f4*/ 	.word	0x00000090
        /*06f8*/ 	.short	0x010a
        /*06fa*/ 	.byte	0x15
	.zero		1


	//   ....[96]....
        /*06fc*/ 	.word	0x00005570
        /*0700*/ 	.word	0x00000000
        /*0704*/ 	.word	0x00000098
        /*0708*/ 	.short	0x010a
        /*070a*/ 	.byte	0xff
	.zero		1


	//   ....[97]....
        /*070c*/ 	.word	0x00005890
        /*0710*/ 	.word	0x00000003
        /*0714*/ 	.word	0x000000b0
        /*0718*/ 	.short	0x010a
        /*071a*/ 	.byte	0xff
	.zero		1


	//   ....[98]....
        /*071c*/ 	.word	0x00005a10
        /*0720*/ 	.word	0x00000000
        /*0724*/ 	.word	0x00000000
        /*0728*/ 	.short	0x0101
        /*072a*/ 	.byte	0xff
	.zero		1


	//   ....[99]....
        /*072c*/ 	.word	0x00006540
        /*0730*/ 	.word	0x00000003
        /*0734*/ 	.word	0x00000080
        /*0738*/ 	.short	0x010a
        /*073a*/ 	.byte	0xff
	.zero		1


	//   ....[100]....
        /*073c*/ 	.word	0x00006560
        /*0740*/ 	.word	0x000000a4
        /*0744*/ 	.word	0x000000d0
        /*0748*/ 	.short	0x010a
        /*074a*/ 	.byte	0xff
	.zero		1


	//   ....[101]....
        /*074c*/ 	.word	0x000066a0
        /*0750*/ 	.word	0x00000003
        /*0754*/ 	.word	0x00000080
        /*0758*/ 	.short	0x010a
        /*075a*/ 	.byte	0xff
	.zero		1


	//   ....[102]....
        /*075c*/ 	.word	0x000067f0
        /*0760*/ 	.word	0x00000000
        /*0764*/ 	.word	0x00000000
        /*0768*/ 	.short	0x0101
        /*076a*/ 	.byte	0xff
	.zero		1


	//   ....[103]....
        /*076c*/ 	.word	0x00006850
        /*0770*/ 	.word	0x000000a4
        /*0774*/ 	.word	0x000000d0
        /*0778*/ 	.short	0x010a
        /*077a*/ 	.byte	0xff
	.zero		1


	//   ....[104]....
        /*077c*/ 	.word	0x00007c00
        /*0780*/ 	.word	0x000000c8
        /*0784*/ 	.word	0x00000080
        /*0788*/ 	.short	0x010a
        /*078a*/ 	.byte	0xff
	.zero		1


	//   ....[105]....
        /*078c*/ 	.word	0x00007ce0
        /*0790*/ 	.word	0x000000c8
        /*0794*/ 	.word	0x00000080
        /*0798*/ 	.short	0x010a
        /*079a*/ 	.byte	0xff
	.zero		1


	//   ....[106]....
        /*079c*/ 	.word	0x00007e30
        /*07a0*/ 	.word	0x00000000
        /*07a4*/ 	.word	0x00000000
        /*07a8*/ 	.short	0x0101
        /*07aa*/ 	.byte	0xff
	.zero		1


	//   ....[107]....
        /*07ac*/ 	.word	0x00008240
        /*07b0*/ 	.word	0x000000a4
        /*07b4*/ 	.word	0x00000000
        /*07b8*/ 	.short	0x0101
        /*07ba*/ 	.byte	0xff
	.zero		1


	//   ....[108]....
        /*07bc*/ 	.word	0x00009290
        /*07c0*/ 	.word	0x00000000
        /*07c4*/ 	.word	0x00000120
        /*07c8*/ 	.short	0x010a
        /*07ca*/ 	.byte	0xff
	.zero		1


	//   ....[109]....
        /*07cc*/ 	.word	0x000092f0
        /*07d0*/ 	.word	0x00000000
        /*07d4*/ 	.word	0x00000040
        /*07d8*/ 	.short	0x010a
        /*07da*/ 	.byte	0xff
	.zero		1


	//   ....[110]....
        /*07dc*/ 	.word	0x00009350
        /*07e0*/ 	.word	0x00000000
        /*07e4*/ 	.word	0x00000040
        /*07e8*/ 	.short	0x010a
        /*07ea*/ 	.byte	0xff
	.zero		1


	//   ....[111]....
        /*07ec*/ 	.word	0x000093a0
        /*07f0*/ 	.word	0x00000003
        /*07f4*/ 	.word	0x000000b0
        /*07f8*/ 	.short	0x010a
        /*07fa*/ 	.byte	0xff
	.zero		1


	//   ....[112]....
        /*07fc*/ 	.word	0x00009400
        /*0800*/ 	.word	0x00000000
        /*0804*/ 	.word	0x00000000
        /*0808*/ 	.short	0x010a
        /*080a*/ 	.byte	0xff
	.zero		1


	//   ....[113]....
        /*080c*/ 	.word	0x00009460
        /*0810*/ 	.word	0x00000000
        /*0814*/ 	.word	0x00000000
        /*0818*/ 	.short	0x010a
        /*081a*/ 	.byte	0xff
	.zero		1


	//   ....[114]....
        /*081c*/ 	.word	0x000094c0
        /*0820*/ 	.word	0x00000000
        /*0824*/ 	.word	0x00000000
        /*0828*/ 	.short	0x010a
        /*082a*/ 	.byte	0xff
	.zero		1


	//   ....[115]....
        /*082c*/ 	.word	0x00009520
        /*0830*/ 	.word	0x00000000
        /*0834*/ 	.word	0x00000000
        /*0838*/ 	.short	0x010a
        /*083a*/ 	.byte	0xff
	.zero		1


	//   ....[116]....
        /*083c*/ 	.word	0x00009580
        /*0840*/ 	.word	0x00000000
        /*0844*/ 	.word	0x00000000
        /*0848*/ 	.short	0x010a
        /*084a*/ 	.byte	0xff
	.zero		1


	//   ....[117]....
        /*084c*/ 	.word	0x000095e0
        /*0850*/ 	.word	0x00000000
        /*0854*/ 	.word	0x00000000
        /*0858*/ 	.short	0x010a
        /*085a*/ 	.byte	0xff
	.zero		1


	//   ....[118]....
        /*085c*/ 	.word	0x00009640
        /*0860*/ 	.word	0x00000000
        /*0864*/ 	.word	0x00000000
        /*0868*/ 	.short	0x010a
        /*086a*/ 	.byte	0xff
	.zero		1


	//   ....[119]....
        /*086c*/ 	.word	0x00009690
        /*0870*/ 	.word	0x00000002
        /*0874*/ 	.word	0x00000110
        /*0878*/ 	.short	0x010a
        /*087a*/ 	.byte	0xff
	.zero		1


	//   ....[120]....
        /*087c*/ 	.word	0x000096f0
        /*0880*/ 	.word	0x00000002
        /*0884*/ 	.word	0x000000c0
        /*0888*/ 	.short	0x010a
        /*088a*/ 	.byte	0xff
	.zero		1


	//   ....[121]....
        /*088c*/ 	.word	0x00009740
        /*0890*/ 	.word	0x00000002
        /*0894*/ 	.word	0x000000b0
        /*0898*/ 	.short	0x010a
        /*089a*/ 	.byte	0xff
	.zero		1


	//   ....[122]....
        /*089c*/ 	.word	0x000097a0
        /*08a0*/ 	.word	0x00000000
        /*08a4*/ 	.word	0x000000c0
        /*08a8*/ 	.short	0x010a
        /*08aa*/ 	.byte	0xff
	.zero		1


	//   ....[123]....
        /*08ac*/ 	.word	0x00009800
        /*08b0*/ 	.word	0x00000000
        /*08b4*/ 	.word	0x00000008
        /*08b8*/ 	.short	0x010a
        /*08ba*/ 	.byte	0xff
	.zero		1


	//   ....[124]....
        /*08bc*/ 	.word	0x000098f0
        /*08c0*/ 	.word	0x00000000
        /*08c4*/ 	.word	0x00000008
        /*08c8*/ 	.short	0x010a
        /*08ca*/ 	.byte	0xff
	.zero		1


	//   ....[125]....
        /*08cc*/ 	.word	0x00009940
        /*08d0*/ 	.word	0x00000000
        /*08d4*/ 	.word	0x000000b0
        /*08d8*/ 	.short	0x010a
        /*08da*/ 	.byte	0xff
	.zero		1


	//   ....[126]....
        /*08dc*/ 	.word	0x000099a0
        /*08e0*/ 	.word	0x00000000
        /*08e4*/ 	.word	0x000000f0
        /*08e8*/ 	.short	0x010a
        /*08ea*/ 	.byte	0xff
	.zero		1


	//   ....[127]....
        /*08ec*/ 	.word	0x00009a00
        /*08f0*/ 	.word	0x00000000
        /*08f4*/ 	.word	0x00000000
        /*08f8*/ 	.short	0x010a
        /*08fa*/ 	.byte	0xff
	.zero		1


	//   ....[128]....
        /*08fc*/ 	.word	0x00009a60
        /*0900*/ 	.word	0x00000000
        /*0904*/ 	.word	0x00000000
        /*0908*/ 	.short	0x010a
        /*090a*/ 	.byte	0xff
	.zero		1


	//   ....[129]....
        /*090c*/ 	.word	0x00009ac0
        /*0910*/ 	.word	0x00000000
        /*0914*/ 	.word	0x00000000
        /*0918*/ 	.short	0x010a
        /*091a*/ 	.byte	0xff
	.zero		1


	//   ....[130]....
        /*091c*/ 	.word	0x00009b20
        /*0920*/ 	.word	0x00000000
        /*0924*/ 	.word	0x00000000
        /*0928*/ 	.short	0x010a
        /*092a*/ 	.byte	0xff
	.zero		1


	//   ....[131]....
        /*092c*/ 	.word	0x00009b80
        /*0930*/ 	.word	0x00000000
        /*0934*/ 	.word	0x00000130
        /*0938*/ 	.short	0x010a
        /*093a*/ 	.byte	0xff
	.zero		1


	//   ....[132]....
        /*093c*/ 	.word	0x00009bd0
        /*0940*/ 	.word	0x0000000c
        /*0944*/ 	.word	0x000000b0
        /*0948*/ 	.short	0x010a
        /*094a*/ 	.byte	0xff
	.zero		1


	//   ....[133]....
        /*094c*/ 	.word	0x00009c30
        /*0950*/ 	.word	0x00000000
        /*0954*/ 	.word	0x000000a8
        /*0958*/ 	.short	0x010a
        /*095a*/ 	.byte	0xff
	.zero		1


	//   ....[134]....
        /*095c*/ 	.word	0x00009c90
        /*0960*/ 	.word	0x00000000
        /*0964*/ 	.word	0x00000090
        /*0968*/ 	.short	0x010a
        /*096a*/ 	.byte	0xff
	.zero		1


	//   ....[135]....
        /*096c*/ 	.word	0x00009cf0
        /*0970*/ 	.word	0x00000000
        /*0974*/ 	.word	0x00000098
        /*0978*/ 	.short	0x010a
        /*097a*/ 	.byte	0xff
	.zero		1


	//   ....[136]....
        /*097c*/ 	.word	0x00009d50
        /*0980*/ 	.word	0x00000000
        /*0984*/ 	.word	0x00000090
        /*0988*/ 	.short	0x010a
        /*098a*/ 	.byte	0xff
	.zero		1


	//   ....[137]....
        /*098c*/ 	.word	0x00009da0
        /*0990*/ 	.word	0x00000003
        /*0994*/ 	.word	0x000000b0
        /*0998*/ 	.short	0x010a
        /*099a*/ 	.byte	0xff
	.zero		1


	//   ....[138]....
        /*099c*/ 	.word	0x00009df0
        /*09a0*/ 	.word	0x00000003
        /*09a4*/ 	.word	0x00000080
        /*09a8*/ 	.short	0x010a
        /*09aa*/ 	.byte	0xff
	.zero		1


	//   ....[139]....
        /*09ac*/ 	.word	0x00009e40
        /*09b0*/ 	.word	0x000000a4
        /*09b4*/ 	.word	0x000000d0
        /*09b8*/ 	.short	0x010a
        /*09ba*/ 	.byte	0xff
	.zero		1


	//   ....[140]....
        /*09bc*/ 	.word	0x00009e90
        /*09c0*/ 	.word	0x000000c8
        /*09c4*/ 	.word	0x00000080
        /*09c8*/ 	.short	0x010a
        /*09ca*/ 	.byte	0xff
	.zero		1


	//----- nvinfo : EIATTR_NUM_MBARRIERS
	.align		4
.L_47:
        /*09cc*/ 	.byte	0x03, 0x38
        /*09ce*/ 	.short	0x0027


	//----- nvinfo : EIATTR_EXIT_INSTR_OFFSETS
	.align		4
        /*09d0*/ 	.byte	0x04, 0x1c
        /*09d2*/ 	.short	(.L_49 - .L_48)


	//   ....[0]....
.L_48:
        /*09d4*/ 	.word	0x00002ed0


	//   ....[1]....
        /*09d8*/ 	.word	0x000033c0


	//   ....[2]....
        /*09dc*/ 	.word	0x00003420


	//   ....[3]....
        /*09e0*/ 	.word	0x000047a0


	//   ....[4]....
        /*09e4*/ 	.word	0x000055a0


	//   ....[5]....
        /*09e8*/ 	.word	0x000055e0


	//   ....[6]....
        /*09ec*/ 	.word	0x00009280


	//----- nvinfo : EIATTR_MAX_THREADS
	.align		4
.L_49:
        /*09f0*/ 	.byte	0x04, 0x05
        /*09f2*/ 	.short	(.L_51 - .L_50)
.L_50:
        /*09f4*/ 	.word	0x00000100
        /*09f8*/ 	.word	0x00000001
        /*09fc*/ 	.word	0x00000001


	//----- nvinfo : EIATTR_CRS_STACK_SIZE
	.align		4
.L_51:
        /*0a00*/ 	.byte	0x04, 0x1e
        /*0a02*/ 	.short	(.L_53 - .L_52)
.L_52:
        /*0a04*/ 	.word	0x00000000


	//----- nvinfo : EIATTR_CBANK_PARAM_SIZE
	.align		4
.L_53:
        /*0a08*/ 	.byte	0x03, 0x19
        /*0a0a*/ 	.short	0x0800


	//----- nvinfo : EIATTR_PARAM_CBANK
	.align		4
        /*0a0c*/ 	.byte	0x04, 0x0a
        /*0a0e*/ 	.short	(.L_55 - .L_54)
	.align		4
.L_54:
        /*0a10*/ 	.word	index@(.nv.constant0._ZN7cutlass13device_kernelINS_4gemm6kernel13GemmUniversalIN4cute5tupleIJiiiiEEENS1_10collective13CollectiveMmaINS1_35MainloopSm100TmaUmmaWarpSpecializedILi8ELi2ELi4ENS5_IJNS4_1CILi4EEENSA_ILi2EEENSA_ILi1EEEEEEEENS5_IJNSA_ILi256EEENSA_ILi128EEESH_EEENS_12float_e4m3_tENS5_IJlSD_lEEESJ_SK_NS4_8TiledMMAINS4_8MMA_AtomIJNS4_10MMA_TraitsINS4_25SM100_MMA_F8F6F4_2x1SM_SSEJSJ_SJ_fSG_SH_NS4_17integral_constantINS4_4UMMA5MajorELSR_0EEESS_NSP_INSQ_7ScaleInELST_0EEESU_EEEEEENS4_6LayoutINS5_IJSD_SD_SD_EEENS5_IJNSA_ILi0EEESZ_SZ_EEEEENS5_IJNS4_10UnderscoreES12_S12_EEEEENS4_28SM100_TMA_2SM_LOAD_MULTICASTENS4_14ComposedLayoutINS4_7SwizzleILi3ELi4ELi3EEENS4_18smem_ptr_flag_bitsILi8EEENSX_INS5_IJNSA_ILi8EEESH_EEENS5_IJSH_SD_EEEEEEEvNS4_8identityES15_S1F_vS1G_EENS_8epilogue10collective18CollectiveEpilogueINS1I_23Sm100TmaWarpSpecializedILi2ELi2ELi64ELb0ELb0EEEJNS5_IJSH_SH_SH_EEENS5_IJNSX_ISH_SD_EENSX_INSA_ILi64EEESD_EEEEESJ_SK_SJ_SK_NS1I_6fusion15FusionCallbacksIS1M_NS1S_17LinearCombinationISJ_fSJ_fLNS_15FloatRoundStyleE2EEES1N_S1R_JEEENS4_5SM1004TMEM4LOAD26SM100_TMEM_LOAD_32dp32b64xENS4_13SM90_TMA_LOADENS16_INS17_ILi2ELi4ELi3EEES1A_NSX_INS5_IJS1B_S1P_EEENS5_IJS1P_SD_EEEEEEENS4_39AutoVectorizingCopyWithAssumedAlignmentILi128EEENS4_14SM90_TMA_STOREES27_S29_S29_EEEvvEEEEvNT_6ParamsE)
        /*0a14*/ 	.short	0x0380
        /*0a16*/ 	.short	0x0800


	//----- nvinfo : EIATTR_SW_WAR
	.align		4
.L_55:
        /*0a18*/ 	.byte	0x04, 0x36
        /*0a1a*/ 	.short	(.L_57 - .L_56)
.L_56:
        /*0a1c*/ 	.word	0x00000008
.L_57:


//--------------------- .nv.callgraph             --------------------------
	.section	.nv.callgraph,"",@"SHT_CUDA_CALLGRAPH"
	.align	4
	.sectionentsize	8
	.align		4
        /*0000*/ 	.word	0x00000000
	.align		4
        /*0004*/ 	.word	0xffffffff
	.align		4
        /*0008*/ 	.word	index@(_ZN7cutlass13device_kernelINS_4gemm6kernel13GemmUniversalIN4cute5tupleIJiiiiEEENS1_10collective13CollectiveMmaINS1_35MainloopSm100TmaUmmaWarpSpecializedILi8ELi2ELi4ENS5_IJNS4_1CILi4EEENSA_ILi2EEENSA_ILi1EEEEEEEENS5_IJNSA_ILi256EEENSA_ILi128EEESH_EEENS_12float_e4m3_tENS5_IJlSD_lEEESJ_SK_NS4_8TiledMMAINS4_8MMA_AtomIJNS4_10MMA_TraitsINS4_25SM100_MMA_F8F6F4_2x1SM_SSEJSJ_SJ_fSG_SH_NS4_17integral_constantINS4_4UMMA5MajorELSR_0EEESS_NSP_INSQ_7ScaleInELST_0EEESU_EEEEEENS4_6LayoutINS5_IJSD_SD_SD_EEENS5_IJNSA_ILi0EEESZ_SZ_EEEEENS5_IJNS4_10UnderscoreES12_S12_EEEEENS4_28SM100_TMA_2SM_LOAD_MULTICASTENS4_14ComposedLayoutINS4_7SwizzleILi3ELi4ELi3EEENS4_18smem_ptr_flag_bitsILi8EEENSX_INS5_IJNSA_ILi8EEESH_EEENS5_IJSH_SD_EEEEEEEvNS4_8identityES15_S1F_vS1G_EENS_8epilogue10collective18CollectiveEpilogueINS1I_23Sm100TmaWarpSpecializedILi2ELi2ELi64ELb0ELb0EEEJNS5_IJSH_SH_SH_EEENS5_IJNSX_ISH_SD_EENSX_INSA_ILi64EEESD_EEEEESJ_SK_SJ_SK_NS1I_6fusion15FusionCallbacksIS1M_NS1S_17LinearCombinationISJ_fSJ_fLNS_15FloatRoundStyleE2EEES1N_S1R_JEEENS4_5SM1004TMEM4LOAD26SM100_TMEM_LOAD_32dp32b64xENS4_13SM90_TMA_LOADENS16_INS17_ILi2ELi4ELi3EEES1A_NSX_INS5_IJS1B_S1P_EEENS5_IJS1P_SD_EEEEEEENS4_39AutoVectorizingCopyWithAssumedAlignmentILi128EEENS4_14SM90_TMA_STOREES27_S29_S29_EEEvvEEEEvNT_6ParamsE)
	.align		4
        /*000c*/ 	.word	index@(__assertfail)
	.align		4
        /*0010*/ 	.word	0x00000000
	.align		4
        /*0014*/ 	.word	0xfffffffe
	.align		4
        /*0018*/ 	.word	0x00000000
	.align		4
        /*001c*/ 	.word	0xfffffffd
	.align		4
        /*0020*/ 	.word	0x00000000
	.align		4
        /*0024*/ 	.word	0xfffffffc


//--------------------- .nv.constant4             --------------------------
	.section	.nv.constant4,"a",@progbits
	.align	8
	.align		8
.nv.constant4:
        /*0000*/ 	.dword	__assertfail
	.align		8
        /*0008*/ 	.dword	__unnamed_1
	.align		8
        /*0010*/ 	.dword	__unnamed_2
	.align		8
        /*0018*/ 	.dword	_ZN40_INTERNAL_eb7a4ff6_4_k_cu_8cdf8506_284074cuda3std3__45__cpo5beginE
	.align		8
        /*0020*/ 	.dword	_ZN40_INTERNAL_eb7a4ff6_4_k_cu_8cdf8506_284074cuda3std3__45__cpo3endE
	.align		8
        /*0028*/ 	.dword	_ZN40_INTERNAL_eb7a4ff6_4_k_cu_8cdf8506_284074cuda3std3__45__cpo6cbeginE
	.align		8
        /*0030*/ 	.dword	_ZN40_INTERNAL_eb7a4ff6_4_k_cu_8cdf8506_284074cuda3std3__45__cpo4cendE
	.align		8
        /*0038*/ 	.dword	_ZN40_INTERNAL_eb7a4ff6_4_k_cu_8cdf8506_284074cuda3std3__442_GLOBAL__N__eb7a4ff6_4_k_cu_8cdf8506_284076ignoreE
	.align		8
        /*0040*/ 	.dword	_ZN40_INTERNAL_eb7a4ff6_4_k_cu_8cdf8506_284074cuda3std3__419piecewise_constructE
	.align		8
        /*0048*/ 	.dword	_ZN40_INTERNAL_eb7a4ff6_4_k_cu_8cdf8506_284074cuda3std3__48in_placeE
	.align		8
        /*0050*/ 	.dword	_ZN40_INTERNAL_eb7a4ff6_4_k_cu_8cdf8506_284074cuda3std6ranges3__45__cpo4swapE
	.align		8
        /*0058*/ 	.dword	_ZN40_INTERNAL_eb7a4ff6_4_k_cu_8cdf8506_284074cuda3std6ranges3__45__cpo9iter_moveE
	.align		8
        /*0060*/ 	.dword	_ZN40_INTERNAL_eb7a4ff6_4_k_cu_8cdf8506_284074cute7productE
	.align		8
        /*0068*/ 	.dword	_ZN40_INTERNAL_eb7a4ff6_4_k_cu_8cdf8506_284074cute1_E
	.align		8
        /*0070*/ 	.dword	$str$25
	.align		8
        /*0078*/ 	.dword	$str$26
	.align		8
        /*0080*/ 	.dword	$str$27
	.align		8
        /*0088*/ 	.dword	$str$28


//--------------------- .text._ZN7cutlass13device_kernelINS_4gemm6kernel13GemmUniversalIN4cute5tupleIJiiiiEEENS1_10collective13CollectiveMmaINS1_35MainloopSm100TmaUmmaWarpSpecializedILi8ELi2ELi4ENS5_IJNS4_1CILi4EEENSA_ILi2EEENSA_ILi1EEEEEEEENS5_IJNSA_ILi256EEENSA_ILi128EEESH_EEENS_12float_e4m3_tENS5_IJlSD_lEEESJ_SK_NS4_8TiledMMAINS4_8MMA_AtomIJNS4_10MMA_TraitsINS4_25SM100_MMA_F8F6F4_2x1SM_SSEJSJ_SJ_fSG_SH_NS4_17integral_constantINS4_4UMMA5MajorELSR_0EEESS_NSP_INSQ_7ScaleInELST_0EEESU_EEEEEENS4_6LayoutINS5_IJSD_SD_SD_EEENS5_IJNSA_ILi0EEESZ_SZ_EEEEENS5_IJNS4_10UnderscoreES12_S12_EEEEENS4_28SM100_TMA_2SM_LOAD_MULTICASTENS4_14ComposedLayoutINS4_7SwizzleILi3ELi4ELi3EEENS4_18smem_ptr_flag_bitsILi8EEENSX_INS5_IJNSA_ILi8EEESH_EEENS5_IJSH_SD_EEEEEEEvNS4_8identityES15_S1F_vS1G_EENS_8epilogue10collective18CollectiveEpilogueINS1I_23Sm100TmaWarpSpecializedILi2ELi2ELi64ELb0ELb0EEEJNS5_IJSH_SH_SH_EEENS5_IJNSX_ISH_SD_EENSX_INSA_ILi64EEESD_EEEEESJ_SK_SJ_SK_NS1I_6fusion15FusionCallbacksIS1M_NS1S_17LinearCombinationISJ_fSJ_fLNS_15FloatRoundStyleE2EEES1N_S1R_JEEENS4_5SM1004TMEM4LOAD26SM100_TMEM_LOAD_32dp32b64xENS4_13SM90_TMA_LOADENS16_INS17_ILi2ELi4ELi3EEES1A_NSX_INS5_IJS1B_S1P_EEENS5_IJS1P_SD_EEEEEEENS4_39AutoVectorizingCopyWithAssumedAlignmentILi128EEENS4_14SM90_TMA_STOREES27_S29_S29_EEEvvEEEEvNT_6ParamsE --------------------------
	.section	.text._ZN7cutlass13device_kernelINS_4gemm6kernel13GemmUniversalIN4cute5tupleIJiiiiEEENS1_10collective13CollectiveMmaINS1_35MainloopSm100TmaUmmaWarpSpecializedILi8ELi2ELi4ENS5_IJNS4_1CILi4EEENSA_ILi2EEENSA_ILi1EEEEEEEENS5_IJNSA_ILi256EEENSA_ILi128EEESH_EEENS_12float_e4m3_tENS5_IJlSD_lEEESJ_SK_NS4_8TiledMMAINS4_8MMA_AtomIJNS4_10MMA_TraitsINS4_25SM100_MMA_F8F6F4_2x1SM_SSEJSJ_SJ_fSG_SH_NS4_17integral_constantINS4_4UMMA5MajorELSR_0EEESS_NSP_INSQ_7ScaleInELST_0EEESU_EEEEEENS4_6LayoutINS5_IJSD_SD_SD_EEENS5_IJNSA_ILi0EEESZ_SZ_EEEEENS5_IJNS4_10UnderscoreES12_S12_EEEEENS4_28SM100_TMA_2SM_LOAD_MULTICASTENS4_14ComposedLayoutINS4_7SwizzleILi3ELi4ELi3EEENS4_18smem_ptr_flag_bitsILi8EEENSX_INS5_IJNSA_ILi8EEESH_EEENS5_IJSH_SD_EEEEEEEvNS4_8identityES15_S1F_vS1G_EENS_8epilogue10collective18CollectiveEpilogueINS1I_23Sm100TmaWarpSpecializedILi2ELi2ELi64ELb0ELb0EEEJNS5_IJSH_SH_SH_EEENS5_IJNSX_ISH_SD_EENSX_INSA_ILi64EEESD_EEEEESJ_SK_SJ_SK_NS1I_6fusion15FusionCallbacksIS1M_NS1S_17LinearCombinationISJ_fSJ_fLNS_15FloatRoundStyleE2EEES1N_S1R_JEEENS4_5SM1004TMEM4LOAD26SM100_TMEM_LOAD_32dp32b64xENS4_13SM90_TMA_LOADENS16_INS17_ILi2ELi4ELi3EEES1A_NSX_INS5_IJS1B_S1P_EEENS5_IJS1P_SD_EEEEEEENS4_39AutoVectorizingCopyWithAssumedAlignmentILi128EEENS4_14SM90_TMA_STOREES27_S29_S29_EEEvvEEEEvNT_6ParamsE,"ax",@progbits
	.align	128
.text._ZN7cutlass13device_kernelINS_4gemm6kernel13GemmUniversalIN4cute5tupleIJiiiiEEENS1_10collective13CollectiveMmaINS1_35MainloopSm100TmaUmmaWarpSpecializedILi8ELi2ELi4ENS5_IJNS4_1CILi4EEENSA_ILi2EEENSA_ILi1EEEEEEEENS5_IJNSA_ILi256EEENSA_ILi128EEESH_EEENS_12float_e4m3_tENS5_IJlSD_lEEESJ_SK_NS4_8TiledMMAINS4_8MMA_AtomIJNS4_10MMA_TraitsINS4_25SM100_MMA_F8F6F4_2x1SM_SSEJSJ_SJ_fSG_SH_NS4_17integral_constantINS4_4UMMA5MajorELSR_0EEESS_NSP_INSQ_7ScaleInELST_0EEESU_EEEEEENS4_6LayoutINS5_IJSD_SD_SD_EEENS5_IJNSA_ILi0EEESZ_SZ_EEEEENS5_IJNS4_10UnderscoreES12_S12_EEEEENS4_28SM100_TMA_2SM_LOAD_MULTICASTENS4_14ComposedLayoutINS4_7SwizzleILi3ELi4ELi3EEENS4_18smem_ptr_flag_bitsILi8EEENSX_INS5_IJNSA_ILi8EEESH_EEENS5_IJSH_SD_EEEEEEEvNS4_8identityES15_S1F_vS1G_EENS_8epilogue10collective18CollectiveEpilogueINS1I_23Sm100TmaWarpSpecializedILi2ELi2ELi64ELb0ELb0EEEJNS5_IJSH_SH_SH_EEENS5_IJNSX_ISH_SD_EENSX_INSA_ILi64EEESD_EEEEESJ_SK_SJ_SK_NS1I_6fusion15FusionCallbacksIS1M_NS1S_17LinearCombinationISJ_fSJ_fLNS_15FloatRoundStyleE2EEES1N_S1R_JEEENS4_5SM1004TMEM4LOAD26SM100_TMEM_LOAD_32dp32b64xENS4_13SM90_TMA_LOADENS16_INS17_ILi2ELi4ELi3EEES1A_NSX_INS5_IJS1B_S1P_EEENS5_IJS1P_SD_EEEEEEENS4_39AutoVectorizingCopyWithAssumedAlignmentILi128EEENS4_14SM90_TMA_STOREES27_S29_S29_EEEvvEEEEvNT_6ParamsE:
        .type           _ZN7cutlass13device_kernelINS_4gemm6kernel13GemmUniversalIN4cute5tupleIJiiiiEEENS1_10collective13CollectiveMmaINS1_35MainloopSm100TmaUmmaWarpSpecializedILi8ELi2ELi4ENS5_IJNS4_1CILi4EEENSA_ILi2EEENSA_ILi1EEEEEEEENS5_IJNSA_ILi256EEENSA_ILi128EEESH_EEENS_12float_e4m3_tENS5_IJlSD_lEEESJ_SK_NS4_8TiledMMAINS4_8MMA_AtomIJNS4_10MMA_TraitsINS4_25SM100_MMA_F8F6F4_2x1SM_SSEJSJ_SJ_fSG_SH_NS4_17integral_constantINS4_4UMMA5MajorELSR_0EEESS_NSP_INSQ_7ScaleInELST_0EEESU_EEEEEENS4_6LayoutINS5_IJSD_SD_SD_EEENS5_IJNSA_ILi0EEESZ_SZ_EEEEENS5_IJNS4_10UnderscoreES12_S12_EEEEENS4_28SM100_TMA_2SM_LOAD_MULTICASTENS4_14ComposedLayoutINS4_7SwizzleILi3ELi4ELi3EEENS4_18smem_ptr_flag_bitsILi8EEENSX_INS5_IJNSA_ILi8EEESH_EEENS5_IJSH_SD_EEEEEEEvNS4_8identityES15_S1F_vS1G_EENS_8epilogue10collective18CollectiveEpilogueINS1I_23Sm100TmaWarpSpecializedILi2ELi2ELi64ELb0ELb0EEEJNS5_IJSH_SH_SH_EEENS5_IJNSX_ISH_SD_EENSX_INSA_ILi64EEESD_EEEEESJ_SK_SJ_SK_NS1I_6fusion15FusionCallbacksIS1M_NS1S_17LinearCombinationISJ_fSJ_fLNS_15FloatRoundStyleE2EEES1N_S1R_JEEENS4_5SM1004TMEM4LOAD26SM100_TMEM_LOAD_32dp32b64xENS4_13SM90_TMA_LOADENS16_INS17_ILi2ELi4ELi3EEES1A_NSX_INS5_IJS1B_S1P_EEENS5_IJS1P_SD_EEEEEEENS4_39AutoVectorizingCopyWithAssumedAlignmentILi128EEENS4_14SM90_TMA_STOREES27_S29_S29_EEEvvEEEEvNT_6ParamsE,@function
        .size           _ZN7cutlass13device_kernelINS_4gemm6kernel13GemmUniversalIN4cute5tupleIJiiiiEEENS1_10collective13CollectiveMmaINS1_35MainloopSm100TmaUmmaWarpSpecializedILi8ELi2ELi4ENS5_IJNS4_1CILi4EEENSA_ILi2EEENSA_ILi1EEEEEEEENS5_IJNSA_ILi256EEENSA_ILi128EEESH_EEENS_12float_e4m3_tENS5_IJlSD_lEEESJ_SK_NS4_8TiledMMAINS4_8MMA_AtomIJNS4_10MMA_TraitsINS4_25SM100_MMA_F8F6F4_2x1SM_SSEJSJ_SJ_fSG_SH_NS4_17integral_constantINS4_4UMMA5MajorELSR_0EEESS_NSP_INSQ_7ScaleInELST_0EEESU_EEEEEENS4_6LayoutINS5_IJSD_SD_SD_EEENS5_IJNSA_ILi0EEESZ_SZ_EEEEENS5_IJNS4_10UnderscoreES12_S12_EEEEENS4_28SM100_TMA_2SM_LOAD_MULTICASTENS4_14ComposedLayoutINS4_7SwizzleILi3ELi4ELi3EEENS4_18smem_ptr_flag_bitsILi8EEENSX_INS5_IJNSA_ILi8EEESH_EEENS5_IJSH_SD_EEEEEEEvNS4_8identityES15_S1F_vS1G_EENS_8epilogue10collective18CollectiveEpilogueINS1I_23Sm100TmaWarpSpecializedILi2ELi2ELi64ELb0ELb0EEEJNS5_IJSH_SH_SH_EEENS5_IJNSX_ISH_SD_EENSX_INSA_ILi64EEESD_EEEEESJ_SK_SJ_SK_NS1I_6fusion15FusionCallbacksIS1M_NS1S_17LinearCombinationISJ_fSJ_fLNS_15FloatRoundStyleE2EEES1N_S1R_JEEENS4_5SM1004TMEM4LOAD26SM100_TMEM_LOAD_32dp32b64xENS4_13SM90_TMA_LOADENS16_INS17_ILi2ELi4ELi3EEES1A_NSX_INS5_IJS1B_S1P_EEENS5_IJS1P_SD_EEEEEEENS4_39AutoVectorizingCopyWithAssumedAlignmentILi128EEENS4_14SM90_TMA_STOREES27_S29_S29_EEEvvEEEEvNT_6ParamsE,(.L_x_176 - _ZN7cutlass13device_kernelINS_4gemm6kernel13GemmUniversalIN4cute5tupleIJiiiiEEENS1_10collective13CollectiveMmaINS1_35MainloopSm100TmaUmmaWarpSpecializedILi8ELi2ELi4ENS5_IJNS4_1CILi4EEENSA_ILi2EEENSA_ILi1EEEEEEEENS5_IJNSA_ILi256EEENSA_ILi128EEESH_EEENS_12float_e4m3_tENS5_IJlSD_lEEESJ_SK_NS4_8TiledMMAINS4_8MMA_AtomIJNS4_10MMA_TraitsINS4_25SM100_MMA_F8F6F4_2x1SM_SSEJSJ_SJ_fSG_SH_NS4_17integral_constantINS4_4UMMA5MajorELSR_0EEESS_NSP_INSQ_7ScaleInELST_0EEESU_EEEEEENS4_6LayoutINS5_IJSD_SD_SD_EEENS5_IJNSA_ILi0EEESZ_SZ_EEEEENS5_IJNS4_10UnderscoreES12_S12_EEEEENS4_28SM100_TMA_2SM_LOAD_MULTICASTENS4_14ComposedLayoutINS4_7SwizzleILi3ELi4ELi3EEENS4_18smem_ptr_flag_bitsILi8EEENSX_INS5_IJNSA_ILi8EEESH_EEENS5_IJSH_SD_EEEEEEEvNS4_8identityES15_S1F_vS1G_EENS_8epilogue10collective18CollectiveEpilogueINS1I_23Sm100TmaWarpSpecializedILi2ELi2ELi64ELb0ELb0EEEJNS5_IJSH_SH_SH_EEENS5_IJNSX_ISH_SD_EENSX_INSA_ILi64EEESD_EEEEESJ_SK_SJ_SK_NS1I_6fusion15FusionCallbacksIS1M_NS1S_17LinearCombinationISJ_fSJ_fLNS_15FloatRoundStyleE2EEES1N_S1R_JEEENS4_5SM1004TMEM4LOAD26SM100_TMEM_LOAD_32dp32b64xENS4_13SM90_TMA_LOADENS16_INS17_ILi2ELi4ELi3EEES1A_NSX_INS5_IJS1B_S1P_EEENS5_IJS1P_SD_EEEEEEENS4_39AutoVectorizingCopyWithAssumedAlignmentILi128EEENS4_14SM90_TMA_STOREES27_S29_S29_EEEvvEEEEvNT_6ParamsE)
        .other          _ZN7cutlass13device_kernelINS_4gemm6kernel13GemmUniversalIN4cute5tupleIJiiiiEEENS1_10collective13CollectiveMmaINS1_35MainloopSm100TmaUmmaWarpSpecializedILi8ELi2ELi4ENS5_IJNS4_1CILi4EEENSA_ILi2EEENSA_ILi1EEEEEEEENS5_IJNSA_ILi256EEENSA_ILi128EEESH_EEENS_12float_e4m3_tENS5_IJlSD_lEEESJ_SK_NS4_8TiledMMAINS4_8MMA_AtomIJNS4_10MMA_TraitsINS4_25SM100_MMA_F8F6F4_2x1SM_SSEJSJ_SJ_fSG_SH_NS4_17integral_constantINS4_4UMMA5MajorELSR_0EEESS_NSP_INSQ_7ScaleInELST_0EEESU_EEEEEENS4_6LayoutINS5_IJSD_SD_SD_EEENS5_IJNSA_ILi0EEESZ_SZ_EEEEENS5_IJNS4_10UnderscoreES12_S12_EEEEENS4_28SM100_TMA_2SM_LOAD_MULTICASTENS4_14ComposedLayoutINS4_7SwizzleILi3ELi4ELi3EEENS4_18smem_ptr_flag_bitsILi8EEENSX_INS5_IJNSA_ILi8EEESH_EEENS5_IJSH_SD_EEEEEEEvNS4_8identityES15_S1F_vS1G_EENS_8epilogue10collective18CollectiveEpilogueINS1I_23Sm100TmaWarpSpecializedILi2ELi2ELi64ELb0ELb0EEEJNS5_IJSH_SH_SH_EEENS5_IJNSX_ISH_SD_EENSX_INSA_ILi64EEESD_EEEEESJ_SK_SJ_SK_NS1I_6fusion15FusionCallbacksIS1M_NS1S_17LinearCombinationISJ_fSJ_fLNS_15FloatRoundStyleE2EEES1N_S1R_JEEENS4_5SM1004TMEM4LOAD26SM100_TMEM_LOAD_32dp32b64xENS4_13SM90_TMA_LOADENS16_INS17_ILi2ELi4ELi3EEES1A_NSX_INS5_IJS1B_S1P_EEENS5_IJS1P_SD_EEEEEEENS4_39AutoVectorizingCopyWithAssumedAlignmentILi128EEENS4_14SM90_TMA_STOREES27_S29_S29_EEEvvEEEEvNT_6ParamsE,@"STO_CUDA_ENTRY STV_DEFAULT"
_ZN7cutlass13device_kernelINS_4gemm6kernel13GemmUniversalIN4cute5tupleIJiiiiEEENS1_10collective13CollectiveMmaINS1_35MainloopSm100TmaUmmaWarpSpecializedILi8ELi2ELi4ENS5_IJNS4_1CILi4EEENSA_ILi2EEENSA_ILi1EEEEEEEENS5_IJNSA_ILi256EEENSA_ILi128EEESH_EEENS_12float_e4m3_tENS5_IJlSD_lEEESJ_SK_NS4_8TiledMMAINS4_8MMA_AtomIJNS4_10MMA_TraitsINS4_25SM100_MMA_F8F6F4_2x1SM_SSEJSJ_SJ_fSG_SH_NS4_17integral_constantINS4_4UMMA5MajorELSR_0EEESS_NSP_INSQ_7ScaleInELST_0EEESU_EEEEEENS4_6LayoutINS5_IJSD_SD_SD_EEENS5_IJNSA_ILi0EEESZ_SZ_EEEEENS5_IJNS4_10UnderscoreES12_S12_EEEEENS4_28SM100_TMA_2SM_LOAD_MULTICASTENS4_14ComposedLayoutINS4_7SwizzleILi3ELi4ELi3EEENS4_18smem_ptr_flag_bitsILi8EEENSX_INS5_IJNSA_ILi8EEESH_EEENS5_IJSH_SD_EEEEEEEvNS4_8identityES15_S1F_vS1G_EENS_8epilogue10collective18CollectiveEpilogueINS1I_23Sm100TmaWarpSpecializedILi2ELi2ELi64ELb0ELb0EEEJNS5_IJSH_SH_SH_EEENS5_IJNSX_ISH_SD_EENSX_INSA_ILi64EEESD_EEEEESJ_SK_SJ_SK_NS1I_6fusion15FusionCallbacksIS1M_NS1S_17LinearCombinationISJ_fSJ_fLNS_15FloatRoundStyleE2EEES1N_S1R_JEEENS4_5SM1004TMEM4LOAD26SM100_TMEM_LOAD_32dp32b64xENS4_13SM90_TMA_LOADENS16_INS17_ILi2ELi4ELi3EEES1A_NSX_INS5_IJS1B_S1P_EEENS5_IJS1P_SD_EEEEEEENS4_39AutoVectorizingCopyWithAssumedAlignmentILi128EEENS4_14SM90_TMA_STOREES27_S29_S29_EEEvvEEEEvNT_6ParamsE:
[----:B------:R-:W1:Y:S01]  /*0000*/  LDC R1, c[0x0][0x37c] ;  /* 0x0000df00ff017b82 */ /* 0x000e620000000800 */
[----:B------:R-:W2:Y:S01]  /*0010*/  S2R R177, SR_TID.X ;  /* 0x0000000000b17919 */ /* 0x000ea20000002100 */
[----:B------:R-:W3:Y:S06]  /*0020*/  LDCU.64 UR8, c[0x0][0x890] ;  /* 0x00011200ff0877ac */ /* 0x000eec0008000a00 */
[----:B------:R-:W4:Y:S01]  /*0030*/  S2UR UR50, SR_CgaCtaId ;  /* 0x00000000003279c3 */ /* 0x000f220000008800 */
[----:B------:R-:W-:Y:S02]  /*0040*/  PRMT R162, RZ, 0x7610, R162 ;  /* 0x00007610ffa27816 */ /* 0x000fe400000000a2 */
[----:B------:R-:W-:-:S02]  /*0050*/  ELECT P0, URZ, PT ;  /* 0x0000000000ff782f */ /* 0x000fc40003800000 */
[----:B---3--:R-:W-:-:S04]  /*0060*/  ISETP.NE.U32.AND P1, PT, RZ, UR8, PT ;  /* 0x00000008ff007c0c */ /* 0x008fc8000bf25070 */
[----:B------:R-:W-:Y:S01]  /*0070*/  ISETP.NE.AND.EX P2, PT, RZ, UR9, PT, P1 ;  /* 0x00000009ff007c0c */ /* 0x000fe2000bf45310 */
[----:B----4-:R-:W-:Y:S02]  /*0080*/  ULOP3.LUT UR46, UR50, 0x1, URZ, 0xc0, !UPT ;  /* 0x00000001322e7892 */ /* 0x010fe4000f8ec0ff */
[----:B------:R-:W-:Y:S01]  /*0090*/  ULOP3.LUT UR45, UR50, 0x1, URZ, 0x3c, !UPT ;  /* 0x00000001322d7892 */ /* 0x000fe2000f8e3cff */
[----:B--2---:R-:W-:-:S05]  /*00a0*/  SHF.R.U32.HI R163, RZ, 0x5, R177 ;  /* 0x00000005ffa37819 */ /* 0x004fca00000116b1 */
[----:B------:R-:W2:Y:S02]  /*00b0*/  SHFL.IDX PT, R0, R163, RZ, 0x1f ;  /* 0x00001fffa3007589 */ /* 0x000ea400000e0000 */
[----:B--2---:R-:W-:Y:S02]  /*00c0*/  R2UR UR21, R0 ;  /* 0x00000000001572ca */ /* 0x004fe400000e0000 */
[----:B-1----:R-:W-:Y:S05]  /*00d0*/  @P2 BRA `(.L_x_0) ;  /* 0x0000000000302947 */ /* 0x002fea0003800000 */
[----:B------:R-:W1:Y:S02]  /*00e0*/  LDCU.64 UR4, c[0x0][0x888] ;  /* 0x00011100ff0477ac */ /* 0x000e640008000a00 */
[----:B-1----:R-:W-:-:S04]  /*00f0*/  UISETP.NE.U32.AND UP0, UPT, UR4, URZ, UPT ;  /* 0x000000ff0400728c */ /* 0x002fc8000bf05070 */
[----:B------:R-:W-:-:S09]  /*0100*/  UISETP.NE.AND.EX UP0, UPT, UR5, URZ, UPT, UP0 ;  /* 0x000000ff0500728c */ /* 0x000fd2000bf05300 */
[----:B------:R-:W-:Y:S05]  /*0110*/  BRA.U !UP0, `(.L_x_1) ;  /* 0x0000000108147547 */ /* 0x000fea000b800000 */
[----:B------:R-:W1:Y:S01]  /*0120*/  LDC.64 R2, c[0x0][0x888] ;  /* 0x00022200ff027b82 */ /* 0x000e620000000a00 */
[----:B------:R-:W1:Y:S02]  /*0130*/  LDCU.64 UR4, c[0x0][0x358] ;  /* 0x00006b00ff0477ac */ /* 0x000e640008000a00 */
[----:B-1----:R1:W5:Y:S01]  /*0140*/  LDG.E R73, desc[UR4][R2.64] ;  /* 0x0000000402497981 */ /* 0x002362000c1e1900 */
[----:B------:R-:W-:Y:S01]  /*0150*/  HFMA2 R162, -RZ, RZ, 0, 5.9604644775390625e-08 ;  /* 0x00000001ffa27431 */ /* 0x000fe200000001ff */
[----:B------:R-:W-:Y:S05]  /*0160*/  BRA `(.L_x_0) ;  /* 0x00000000000c7947 */ /* 0x000fea0003800000 */
.L_x_1:
[----:B------:R-:W1:Y:S01]  /*0170*/  LDCU UR4, c[0x0][0x880] ;  /* 0x00011000ff0477ac */ /* 0x000e620008000800 */
[----:B------:R-:W-:Y:S01]  /*0180*/  HFMA2 R162, -RZ, RZ, 0, 5.9604644775390625e-08 ;  /* 0x00000001ffa27431 */ /* 0x000fe200000001ff */
[----:B-1----:R-:W-:-:S07]  /*0190*/  MOV R73, UR4 ;  /* 0x0000000400497c02 */ /* 0x002fce0008000f00 */
.L_x_0:
[----:B------:R-:W2:Y:S02]  /*01a0*/  LDCU.64 UR4, c[0x0][0x8b0] ;  /* 0x00011600ff0477ac */ /* 0x000ea40008000a00 */
[----:B--2---:R-:W-:-:S04]  /*01b0*/  UISETP.NE.U32.AND UP0, UPT, UR4, URZ, UPT ;  /* 0x000000ff0400728c */ /* 0x004fc8000bf05070 */
[----:B------:R-:W-:-:S09]  /*01c0*/  UISETP.NE.AND.EX UP0, UPT, UR5, URZ, UPT, UP0 ;  /* 0x000000ff0500728c */ /* 0x000fd2000bf05300 */
[----:B------:R-:W-:Y:S05]  /*01d0*/  BRA.U UP0, `(.L_x_2) ;  /* 0x0000000100287547 */ /* 0x000fea000b800000 */
[----:B------:R-:W2:Y:S02]  /*01e0*/  LDCU.64 UR4, c[0x0][0x8a8] ;  /* 0x00011500ff0477ac */ /* 0x000ea40008000a00 */
[----:B--2---:R-:W-:-:S04]  /*01f0*/  UISETP.NE.U32.AND UP0, UPT, UR4, URZ, UPT ;  /* 0x000000ff0400728c */ /* 0x004fc8000bf05070 */
[----:B------:R-:W-:-:S09]  /*0200*/  UISETP.NE.AND.EX UP0, UPT, UR5, URZ, UPT, UP0 ;  /* 0x000000ff0500728c */ /* 0x000fd2000bf05300 */
[----:B------:R-:W-:Y:S05]  /*0210*/  BRA.U !UP0, `(.L_x_3) ;  /* 0x0000000108107547 */ /* 0x000fea000b800000 */
[----:B------:R-:W2:Y:S01]  /*0220*/  LDC.64 R70, c[0x0][0x8a8] ;  /* 0x00022a00ff467b82 */ /* 0x000ea20000000a00 */
[----:B------:R-:W2:Y:S02]  /*0230*/  LDCU.64 UR4, c[0x0][0x358] ;  /* 0x00006b00ff0477ac */ /* 0x000ea40008000a00 */
[----:B--2---:R2:W5:Y:S01]  /*0240*/  LDG.E R70, desc[UR4][R70.64] ;  /* 0x0000000446467981 */ /* 0x004562000c1e1900 */
[----:B------:R-:W-:Y:S05]  /*0250*/  BRA `(.L_x_2) ;  /* 0x0000000000087947 */ /* 0x000fea0003800000 */
.L_x_3:
[----:B------:R-:W2:Y:S02]  /*0260*/  LDCU UR4, c[0x0][0x8a0] ;  /* 0x00011400ff0477ac */ /* 0x000ea40008000800 */
[----:B--2---:R-:W-:Y:S02]  /*0270*/  MOV R70, UR4 ;  /* 0x0000000400467c02 */ /* 0x004fe40008000f00 */
.L_x_2:
[----:B------:R-:W-:Y:S01]  /*0280*/  IMAD.U32 R0, RZ, RZ, UR21 ;  /* 0x00000015ff007e24 */ /* 0x000fe2000f8e00ff */
[----:B------:R-:W-:Y:S04]  /*0290*/  BSSY.RECONVERGENT B0, `(.L_x_4) ;  /* 0x000000c000007945 */ /* 0x000fe80003800200 */
[C---:B------:R-:W-:Y:S02]  /*02a0*/  ISETP.NE.OR P3, PT, R0.reuse, 0x1, !P0 ;  /* 0x000000010000780c */ /* 0x040fe40004765670 */
[----:B------:R-:W-:-:S11]  /*02b0*/  ISETP.NE.OR P2, PT, R0, 0x3, !P0 ;  /* 0x000000030000780c */ /* 0x000fd60004745670 */
[----:B------:R-:W-:Y:S05]  /*02c0*/  @P3 BRA `(.L_x_5) ;  /* 0x0000000000203947 */ /* 0x000fea0003800000 */
[----:B------:R-:W3:Y:S02]  /*02d0*/  LDCU.64 UR4, c[0x0][0x348] ;  /* 0x00006900ff0477ac */ /* 0x000ee40008000a00 */
[----:B---3--:R-:W-:Y:S02]  /*02e0*/  UIADD3 UR6, UP1, UPT, UR4, 0x80, URZ ;  /* 0x0000008004067890 */ /* 0x008fe4000ff3e0ff */
[----:B------:R-:W-:Y:S02]  /*02f0*/  UIADD3 UR4, UP0, UPT, UR4, 0x180, URZ ;  /* 0x0000018004047890 */ /* 0x000fe4000ff1e0ff */
[----:B------:R-:W-:Y:S02]  /*0300*/  UIADD3.X UR7, UPT, UPT, URZ, UR5, URZ, UP1, !UPT ;  /* 0x00000005ff077290 */ /* 0x000fe40008ffe4ff */
[----:B------:R-:W-:-:S07]  /*0310*/  UIADD3.X UR5, UPT, UPT, URZ, UR5, URZ, UP0, !UPT ;  /* 0x00000005ff057290 */ /* 0x000fce00087fe4ff */
[----:B------:R3:W-:Y:S02]  /*0320*/  UTMACCTL.PF [UR6] ;  /* 0x00000000060079b9 */ /* 0x0007e40008040000 */
[----:B------:R3:W-:Y:S02]  /*0330*/  UTMACCTL.PF [UR4] ;  /* 0x00000000040079b9 */ /* 0x0007e40008040000 */
[----:B---3--:R-:W-:Y:S01]  /*0340*/  NOP ;  /* 0x0000000000007918 */ /* 0x008fe20000000000 */
.L_x_5:
[----:B------:R-:W-:Y:S05]  /*0350*/  BSYNC.RECONVERGENT B0 ;  /* 0x0000000000007941 */ /* 0x000fea0003800200 */
.L_x_4:
[----:B------:R-:W-:Y:S04]  /*0360*/  BSSY.RECONVERGENT B0, `(.L_x_6) ;  /* 0x000000a000007945 */ /* 0x000fe80003800200 */
        /* <DEDUP_REMOVED lines=9> */
.L_x_7:
[----:B------:R-:W-:Y:S05]  /*0400*/  BSYNC.RECONVERGENT B0 ;  /* 0x0000000000007941 */ /* 0x000fea0003800200 */
.L_x_6:
[----:B------:R-:W3:Y:S01]  /*0410*/  LDCU.64 UR4, c[0x0][0x888] ;  /* 0x00011100ff0477ac */ /* 0x000ee20008000a00 */
[----:B------:R-:W-:Y:S01]  /*0420*/  ISETP.NE.AND.EX P1, PT, RZ, UR9, PT, P1 ;  /* 0x00000009ff007c0c */ /* 0x000fe2000bf25310 */
[----:B------:R-:W-:Y:S01]  /*0430*/  UPLOP3.LUT UP5, UPT, UPT, UPT, UPT, 0x80, 0x8 ;  /* 0x000000000008789c */ /* 0x000fe20003faf070 */
[----:B---3--:R-:W-:-:S04]  /*0440*/  ISETP.NE.U32.AND P2, PT, RZ, UR4, PT ;  /* 0x00000004ff007c0c */ /* 0x008fc8000bf45070 */
[----:B------:R-:W-:-:S13]  /*0450*/  ISETP.NE.AND.EX P2, PT, RZ, UR5, PT, P2 ;  /* 0x00000005ff007c0c */ /* 0x000fda000bf45320 */
[----:B------:R-:W-:Y:S05]  /*0460*/  @P2 BRA P1, `(.L_x_8) ;  /* 0x0000000000282947 */ /* 0x000fea0000800000 */
[----:B------:R-:W-:Y:S01]  /*0470*/  UISETP.NE.U32.AND UP0, UPT, UR8, URZ, UPT ;  /* 0x000000ff0800728c */ /* 0x000fe2000bf05070 */
[----:B-----5:R-:W-:Y:S01]  /*0480*/  FSETP.NEU.AND P1, PT, R73, RZ, PT ;  /* 0x000000ff4900720b */ /* 0x020fe20003f2d000 */
[----:B------:R-:W-:Y:S02]  /*0490*/  UISETP.NE.U32.AND UP2, UPT, UR4, URZ, UPT ;  /* 0x000000ff0400728c */ /* 0x000fe4000bf45070 */
[----:B------:R-:W-:Y:S02]  /*04a0*/  UISETP.NE.AND.EX UP1, UPT, UR9, URZ, UPT, UP0 ;  /* 0x000000ff0900728c */ /* 0x000fe4000bf25300 */
[----:B------:R-:W-:-:S04]  /*04b0*/  UISETP.NE.AND.EX UP0, UPT, UR5, URZ, UPT, UP2 ;  /* 0x000000ff0500728c */ /* 0x000fc8000bf05320 */
[----:B------:R-:W-:-:S04]  /*04c0*/  USEL UR4, URZ, 0xffffffff, UP0 ;  /* 0xffffffffff047887 */ /* 0x000fc80008000000 */
[----:B------:R-:W-:Y:S01]  /*04d0*/  VOTEU.ANY UP0, P1 ;  /* 0x0000000000ff7886 */ /* 0x000fe20000800100 */
[----:B------:R-:W-:-:S04]  /*04e0*/  @!UP1 USEL UR4, URZ, 0xffffffff, UP0 ;  /* 0xffffffffff049887 */ /* 0x000fc80008000000 */
[----:B------:R-:W-:-:S04]  /*04f0*/  ULOP3.LUT UR4, UR4, 0x1, URZ, 0xc0, !UPT ;  /* 0x0000000104047892 */ /* 0x000fc8000f8ec0ff */
[----:B------:R-:W-:-:S11]  /*0500*/  UISETP.NE.U32.AND UP5, UPT, UR4, 0x1, UPT ;  /* 0x000000010400788c */ /* 0x000fd6000bfa5070 */
.L_x_8:
[----:B------:R-:W3:Y:S01]  /*0510*/  SHFL.IDX PT, R0, R163, RZ, 0x1f ;  /* 0x00001fffa3007589 */ /* 0x000ee200000e0000 */
[----:B------:R-:W-:-:S04]  /*0520*/  UISETP.NE.AND UP0, UPT, UR21, 0x2, UPT ;  /* 0x000000021500788c */ /* 0x000fc8000bf05270 */
[----:B------:R-:W-:Y:S02]  /*0530*/  UISETP.EQ.AND UP1, UPT, UR46, URZ, !UP0 ;  /* 0x000000ff2e00728c */ /* 0x000fe4000c722270 */
[----:B------:R-:W-:-:S04]  /*0540*/  USEL UR38, URZ, 0x1, UP0 ;  /* 0x00000001ff267887 */ /* 0x000fc80008000000 */
[----:B------:R-:W-:Y:S02]  /*0550*/  PLOP3.LUT P3, PT, P0, PT, UP1, 0x80, 0x8 ;  /* 0x000000000008781c */ /* 0x000fe4000076f018 */
[----:B---3--:R-:W-:-:S13]  /*0560*/  ISETP.NE.AND P1, PT, R0, RZ, PT ;  /* 0x000000ff0000720c */ /* 0x008fda0003f25270 */
[----:B------:R-:W-:Y:S05]  /*0570*/  @P1 BRA `(.L_x_9) ;  /* 0x0000000000741947 */ /* 0x000fea0003800000 */
[----:B------:R-:W-:Y:S01]  /*0580*/  UMOV UR4, 0x400 ;  /* 0x0000040000047882 */ /* 0x000fe20000000000 */
[----:B------:R-:W-:Y:S01]  /*0590*/  UMOV UR8, 0x1 ;  /* 0x0000000100087882 */ /* 0x000fe20000000000 */
[----:B------:R-:W-:Y:S01]  /*05a0*/  UMOV UR6, 0x3 ;  /* 0x0000000300067882 */ /* 0x000fe20000000000 */
[----:B------:R-:W-:Y:S02]  /*05b0*/  ULEA UR4, UR50, UR4, 0x18 ;  /* 0x0000000432047291 */ /* 0x000fe4000f8ec0ff */
[----:B------:R-:W-:-:S04]  /*05c0*/  UIADD3 UR8, UPT, UPT, -UR8, 0x100000, URZ ;  /* 0x0010000008087890 */ /* 0x000fc8000fffe1ff */
[----:B------:R-:W-:Y:S02]  /*05d0*/  USHF.L.U32 UR9, UR8, 0xb, URZ ;  /* 0x0000000b08097899 */ /* 0x000fe400080006ff */
[----:B------:R-:W-:Y:S02]  /*05e0*/  USHF.L.U32 UR8, UR8, 0x1, URZ ;  /* 0x0000000108087899 */ /* 0x000fe400080006ff */
[----:B------:R-:W-:-:S04]  /*05f0*/  UIADD3 UR6, UPT, UPT, -UR6, 0x100000, URZ ;  /* 0x0010000006067890 */ /* 0x000fc8000fffe1ff */
[----:B------:R-:W-:Y:S02]  /*0600*/  USHF.L.U32 UR7, UR6, 0xb, URZ ;  /* 0x0000000b06077899 */ /* 0x000fe400080006ff */
[----:B------:R-:W-:Y:S01]  /*0610*/  USHF.L.U32 UR6, UR6, 0x1, URZ ;  /* 0x0000000106067899 */ /* 0x000fe200080006ff */
[----:B------:R-:W-:Y:S01]  /*0620*/  ELECT P1, URZ, PT ;  /* 0x0000000000ff782f */ /* 0x000fe20003820000 */
[----:B------:R-:W3:Y:S02]  /*0630*/  FENCE.VIEW.ASYNC.S ;  /* 0x00000000000073c6 */ /* 0x000ee40000000000 */
[----:B---3--:R3:W4:Y:S08]  /*0640*/  SYNCS.EXCH.64 URZ, [UR4], UR8 ;  /* 0x0000000804ff75b2 */ /* 0x0087300008000100 */
[----:B------:R3:W1:Y:S01]  /*0650*/  SYNCS.EXCH.64 URZ, [UR4+0x40], UR6 ;  /* 0x0000400604ff75b2 */ /* 0x0006620008000100 */
        /* <DEDUP_REMOVED lines=13> */
[----:B------:R3:W1:Y:S02]  /*0730*/  SYNCS.EXCH.64 URZ, [UR4+0x78], UR6 ;  /* 0x0000780604ff75b2 */ /* 0x0006640008000100 */
[----:B---3--:R-:W-:Y:S01]  /*0740*/  NOP ;  /* 0x0000000000007918 */ /* 0x008fe20000000000 */
.L_x_9:
[----:B------:R-:W3:Y:S01]  /*0750*/  SHFL.IDX PT, R0, R163, RZ, 0x1f ;  /* 0x00001fffa3007589 */ /* 0x000ee200000e0000 */
[----:B------:R-:W-:Y:S01]  /*0760*/  NOP ;  /* 0x0000000000007918 */ /* 0x000fe20000000000 */
[----:B---3--:R-:W-:-:S13]  /*0770*/  ISETP.NE.AND P1, PT, R0, 0x1, PT ;  /* 0x000000010000780c */ /* 0x008fda0003f25270 */
        /* <DEDUP_REMOVED lines=13> */
[----:B---3--:R3:W1:Y:S08]  /*0850*/  SYNCS.EXCH.64 URZ, [UR4+0x80], UR8 ;  /* 0x0000800804ff75b2 */ /* 0x0086700008000100 */
[----:B------:R3:W1:Y:S01]  /*0860*/  SYNCS.EXCH.64 URZ, [UR4+0x90], UR6 ;  /* 0x0000900604ff75b2 */ /* 0x0006620008000100 */
[----:B------:R3:W1:Y:S01]  /*0870*/  SYNCS.EXCH.64 URZ, [UR4+0x88], UR8 ;  /* 0x0000880804ff75b2 */ /* 0x0006620008000100 */
[----:B------:R3:W1:Y:S01]  /*0880*/  SYNCS.EXCH.64 URZ, [UR4+0x98], UR6 ;  /* 0x0000980604ff75b2 */ /* 0x0006620008000100 */
[----:B------:R-:W-:Y:S01]  /*0890*/  NOP ;  /* 0x0000000000007918 */ /* 0x000fe20000000000 */
.L_x_10:
[----:B------:R-:W2:Y:S01]  /*08a0*/  SHFL.IDX PT, R0, R163, RZ, 0x1f ;  /* 0x00001fffa3007589 */ /* 0x000ea200000e0000 */
[----:B------:R-:W-:Y:S01]  /*08b0*/  NOP ;  /* 0x0000000000007918 */ /* 0x000fe20000000000 */
[----:B--2---:R-:W-:-:S13]  /*08c0*/  ISETP.NE.AND P1, PT, R0, 0x3, PT ;  /* 0x000000030000780c */ /* 0x004fda0003f25270 */
[----:B------:R-:W-:Y:S05]  /*08d0*/  @P1 BRA `(.L_x_11) ;  /* 0x00000000002c1947 */ /* 0x000fea0003800000 */
[----:B---3--:R-:W-:Y:S01]  /*08e0*/  UMOV UR4, 0x400 ;  /* 0x0000040000047882 */ /* 0x008fe20000000000 */
[----:B------:R-:W-:Y:S01]  /*08f0*/  UMOV UR5, 0x20 ;  /* 0x0000002000057882 */ /* 0x000fe20000000000 */
[----:B------:R-:W-:Y:S02]  /*0900*/  ULEA UR6, UR50, UR4, 0x18 ;  /* 0x0000000432067291 */ /* 0x000fe4000f8ec0ff */
[----:B------:R-:W-:-:S04]  /*0910*/  UIADD3 UR4, UPT, UPT, -UR5, 0x100000, URZ ;  /* 0x0010000005047890 */ /* 0x000fc8000fffe1ff */
[----:B------:R-:W-:Y:S02]  /*0920*/  USHF.L.U32 UR5, UR4, 0xb, URZ ;  /* 0x0000000b04057899 */ /* 0x000fe400080006ff */
[----:B------:R-:W-:Y:S01]  /*0930*/  USHF.L.U32 UR4, UR4, 0x1, URZ ;  /* 0x0000000104047899 */ /* 0x000fe200080006ff */
[----:B------:R-:W-:Y:S01]  /*0940*/  ELECT P1, URZ, PT ;  /* 0x0000000000ff782f */ /* 0x000fe20003820000 */
[----:B------:R-:W2:Y:S10]  /*0950*/  FENCE.VIEW.ASYNC.S ;  /* 0x00000000000073c6 */ /* 0x000eb40000000000 */
[----:B--2---:R2:W3:Y:S01]  /*0960*/  SYNCS.EXCH.64 URZ, [UR6+0xa0], UR4 ;  /* 0x0000a00406ff75b2 */ /* 0x0044e20008000100 */
[----:B------:R2:W1:Y:S01]  /*0970*/  SYNCS.EXCH.64 URZ, [UR6+0xa8], UR4 ;  /* 0x0000a80406ff75b2 */ /* 0x0004620008000100 */
[----:B------:R-:W-:Y:S01]  /*0980*/  NOP ;  /* 0x0000000000007918 */ /* 0x000fe20000000000 */
.L_x_11:
[----:B------:R-:W4:Y:S01]  /*0990*/  SHFL.IDX PT, R0, R163, RZ, 0x1f ;  /* 0x00001fffa3007589 */ /* 0x000f2200000e0000 */
[----:B------:R-:W-:Y:S01]  /*09a0*/  NOP ;  /* 0x0000000000007918 */ /* 0x000fe20000000000 */
[----:B----4-:R-:W-:-:S13]  /*09b0*/  ISETP.NE.AND P1, PT, R0, 0x4, PT ;  /* 0x000000040000780c */ /* 0x010fda0003f25270 */
[----:B------:R-:W-:Y:S05]  /*09c0*/  @P1 BRA `(.L_x_12) ;  /* 0x0000000000481947 */ /* 0x000fea0003800000 */
[----:B--23--:R-:W-:Y:S01]  /*09d0*/  UMOV UR4, 0x720 ;  /* 0x0000072000047882 */ /* 0x00cfe20000000000 */
[----:B------:R-:W-:Y:S01]  /*09e0*/  UMOV UR6, 0x400 ;  /* 0x0000040000067882 */ /* 0x000fe20000000000 */
[----:B------:R-:W-:Y:S01]  /*09f0*/  USEL UR4, UR4, 0x620, UP5 ;  /* 0x0000062004047887 */ /* 0x000fe2000a800000 */
        /* <DEDUP_REMOVED lines=9> */
[----:B------:R-:W2:Y:S02]  /*0a90*/  FENCE.VIEW.ASYNC.S ;  /* 0x00000000000073c6 */ /* 0x000ea40000000000 */
[----:B--2---:R4:W2:Y:S08]  /*0aa0*/  SYNCS.EXCH.64 URZ, [UR6+0xb0], UR8 ;  /* 0x0000b00806ff75b2 */ /* 0x0048b00008000100 */
[----:B------:R4:W3:Y:S01]  /*0ab0*/  SYNCS.EXCH.64 URZ, [UR6+0xc0], UR4 ;  /* 0x0000c00406ff75b2 */ /* 0x0008e20008000100 */
[----:B------:R4:W1:Y:S01]  /*0ac0*/  SYNCS.EXCH.64 URZ, [UR6+0xb8], UR8 ;  /* 0x0000b80806ff75b2 */ /* 0x0008620008000100 */
[----:B------:R4:W1:Y:S02]  /*0ad0*/  SYNCS.EXCH.64 URZ, [UR6+0xc8], UR4 ;  /* 0x0000c80406ff75b2 */ /* 0x0008640008000100 */
[----:B----4-:R-:W-:Y:S01]  /*0ae0*/  NOP ;  /* 0x0000000000007918 */ /* 0x010fe20000000000 */
.L_x_12:
[----:B------:R-:W4:Y:S01]  /*0af0*/  SHFL.IDX PT, R0, R163, RZ, 0x1f ;  /* 0x00001fffa3007589 */ /* 0x000f2200000e0000 */
[----:B------:R-:W-:Y:S01]  /*0b00*/  NOP ;  /* 0x0000000000007918 */ /* 0x000fe20000000000 */
[----:B----4-:R-:W-:-:S13]  /*0b10*/  ISETP.NE.AND P1, PT, R0, 0x5, PT ;  /* 0x000000050000780c */ /* 0x010fda0003f25270 */
[----:B------:R-:W-:Y:S05]  /*0b20*/  @P1 BRA `(.L_x_13) ;  /* 0x0000000000541947 */ /* 0x000fea0003800000 */
[----:B--23--:R-:W-:Y:S01]  /*0b30*/  UMOV UR4, 0x400 ;  /* 0x0000040000047882 */ /* 0x00cfe20000000000 */
        /* <DEDUP_REMOVED lines=14> */
[----:B------:R4:W1:Y:S01]  /*0c20*/  SYNCS.EXCH.64 URZ, [UR4+0xf8], UR8 ;  /* 0x0000f80804ff75b2 */ /* 0x0008620008000100 */
[----:B------:R4:W1:Y:S01]  /*0c30*/  SYNCS.EXCH.64 URZ, [UR4+0xe0], UR6 ;  /* 0x0000e00604ff75b2 */ /* 0x0008620008000100 */
[----:B------:R4:W1:Y:S01]  /*0c40*/  SYNCS.EXCH.64 URZ, [UR4+0x100], UR8 ;  /* 0x0001000804ff75b2 */ /* 0x0008620008000100 */
[----:B------:R4:W1:Y:S01]  /*0c50*/  SYNCS.EXCH.64 URZ, [UR4+0xe8], UR6 ;  /* 0x0000e80604ff75b2 */ /* 0x0008620008000100 */
[----:B------:R4:W1:Y:S02]  /*0c60*/  SYNCS.EXCH.64 URZ, [UR4+0x108], UR8 ;  /* 0x0001080804ff75b2 */ /* 0x0008640008000100 */
[----:B----4-:R-:W-:Y:S01]  /*0c70*/  NOP ;  /* 0x0000000000007918 */ /* 0x010fe20000000000 */
.L_x_13:
[----:B------:R-:W4:Y:S01]  /*0c80*/  SHFL.IDX PT, R0, R163, RZ, 0x1f ;  /* 0x00001fffa3007589 */ /* 0x000f2200000e0000 */
[----:B------:R-:W-:Y:S01]  /*0c90*/  ISETP.NE.OR P0, PT, RZ, UR21, !P0 ;  /* 0x00000015ff007c0c */ /* 0x000fe2000c705670 */
[----:B------:R-:W-:Y:S01]  /*0ca0*/  NOP ;  /* 0x0000000000007918 */ /* 0x000fe20000000000 */
[----:B----4-:R-:W-:-:S13]  /*0cb0*/  ISETP.NE.AND P1, PT, R0, 0x3, PT ;  /* 0x000000030000780c */ /* 0x010fda0003f25270 */
[----:B------:R-:W-:Y:S05]  /*0cc0*/  @P1 BRA `(.L_x_14) ;  /* 0x0000000000341947 */ /* 0x000fea0003800000 */
[----:B--23--:R-:W-:Y:S01]  /*0cd0*/  UMOV UR4, 0x400 ;  /* 0x0000040000047882 */ /* 0x00cfe20000000000 */
[----:B------:R-:W-:Y:S01]  /*0ce0*/  UMOV UR6, 0x20 ;  /* 0x0000002000067882 */ /* 0x000fe20000000000 */
[----:B------:R-:W-:Y:S02]  /*0cf0*/  ULEA UR4, UR50, UR4, 0x18 ;  /* 0x0000000432047291 */ /* 0x000fe4000f8ec0ff */
[----:B------:R-:W-:-:S04]  /*0d00*/  UIADD3 UR6, UPT, UPT, -UR6, 0x100000, URZ ;  /* 0x0010000006067890 */ /* 0x000fc8000fffe1ff */
[----:B------:R-:W-:Y:S02]  /*0d10*/  USHF.L.U32 UR7, UR6, 0xb, URZ ;  /* 0x0000000b06077899 */ /* 0x000fe400080006ff */
[----:B------:R-:W-:Y:S01]  /*0d20*/  USHF.L.U32 UR6, UR6, 0x1, URZ ;  /* 0x0000000106067899 */ /* 0x000fe200080006ff */
[----:B------:R-:W-:Y:S01]  /*0d30*/  ELECT P1, URZ, PT ;  /* 0x0000000000ff782f */ /* 0x000fe20003820000 */
[----:B------:R-:W2:Y:S10]  /*0d40*/  FENCE.VIEW.ASYNC.S ;  /* 0x00000000000073c6 */ /* 0x000eb40000000000 */
[----:B--2---:R4:W2:Y:S01]  /*0d50*/  SYNCS.EXCH.64 URZ, [UR4+0x110], UR6 ;  /* 0x0001100604ff75b2 */ /* 0x0048a20008000100 */
[----:B------:R4:W3:Y:S01]  /*0d60*/  SYNCS.EXCH.64 URZ, [UR4+0x120], UR6 ;  /* 0x0001200604ff75b2 */ /* 0x0008e20008000100 */
[----:B------:R4:W1:Y:S01]  /*0d70*/  SYNCS.EXCH.64 URZ, [UR4+0x118], UR6 ;  /* 0x0001180604ff75b2 */ /* 0x0008620008000100 */
[----:B------:R4:W1:Y:S02]  /*0d80*/  SYNCS.EXCH.64 URZ, [UR4+0x128], UR6 ;  /* 0x0001280604ff75b2 */ /* 0x0008640008000100 */
[----:B----4-:R-:W-:Y:S01]  /*0d90*/  NOP ;  /* 0x0000000000007918 */ /* 0x010fe20000000000 */
.L_x_14:
[----:B------:R-:W-:Y:S01]  /*0da0*/  VOTEU.ALL UP0, P0 ;  /* 0x0000000000ff7886 */ /* 0x000fe20000000000 */
[----:B--23--:R-:W-:Y:S01]  /*0db0*/  UMOV UR4, 0x20 ;  /* 0x0000002000047882 */ /* 0x00cfe20000000000 */
[----:B------:R-:W2:Y:S01]  /*0dc0*/  LDCU UR34, c[0x0][0x36c] ;  /* 0x00006d80ff2277ac */ /* 0x000ea20008000800 */
[----:B------:R-:W-:Y:S01]  /*0dd0*/  NOP ;  /* 0x0000000000007918 */ /* 0x000fe20000000000 */
[----:B------:R-:W-:Y:S01]  /*0de0*/  LOP3.LUT R0, R177, 0x1f, RZ, 0xc0, !PT ;  /* 0x0000001fb1007812 */ /* 0x000fe200078ec0ff */
[----:B------:R-:W-:Y:S01]  /*0df0*/  @!UP0 UMOV UR6, 0x400 ;  /* 0x0000040000068882 */ /* 0x000fe20000000000 */
[----:B------:R-:W-:-:S04]  /*0e00*/  @!UP0 UIADD3 UR4, UPT, UPT, -UR4, 0x100000, URZ ;  /* 0x0010000004048890 */ /* 0x000fc8000fffe1ff */
[----:B------:R-:W-:Y:S02]  /*0e10*/  @!UP0 USHF.L.U32 UR5, UR4, 0xb, URZ ;  /* 0x0000000b04058899 */ /* 0x000fe400080006ff */
[----:B------:R-:W-:Y:S02]  /*0e20*/  @!UP0 USHF.L.U32 UR4, UR4, 0x1, URZ ;  /* 0x0000000104048899 */ /* 0x000fe400080006ff */
[----:B------:R-:W-:Y:S01]  /*0e30*/  @!UP0 ULEA UR6, UR50, UR6, 0x18 ;  /* 0x0000000632068291 */ /* 0x000fe2000f8ec0ff */
[----:B------:R-:W-:Y:S01]  /*0e40*/  VOTEU.ALL UP0, P0 ;  /* 0x0000000000ff7886 */ /* 0x000fe20000000000 */
[----:B------:R-:W-:Y:S02]  /*0e50*/  UISETP.NE.AND UP6, UPT, UR21, URZ, UPT ;  /* 0x000000ff1500728c */ /* 0x000fe4000bfc5270 */
[----:B--2---:R-:W-:Y:S01]  /*0e60*/  UISETP.EQ.U32.AND UP1, UPT, UR34, 0x1, UPT ;  /* 0x000000012200788c */ /* 0x004fe2000bf22070 */
[----:B------:R-:W2:Y:S07]  /*0e70*/  FENCE.VIEW.ASYNC.S ;  /* 0x00000000000073c6 */ /* 0x000eae0000000000 */
[----:B--2---:R2:W3:Y:S01]  /*0e80*/  @!UP0 SYNCS.EXCH.64 URZ, [UR6+0x130], UR4 ;  /* 0x0001300406ff85b2 */ /* 0x0044e20008000100 */
[----:B------:R-:W-:Y:S05]  /*0e90*/  BRA.U !UP1, `(.L_x_15) ;  /* 0x0000000109087547 */ /* 0x000fea000b800000 */
[----:B-1-3--:R-:W-:Y:S01]  /*0ea0*/  UCGABAR_ARV ;  /* 0x00000000000079c7 */ /* 0x00afe20008000000 */
[----:B------:R-:W-:Y:S05]  /*0eb0*/  BRA `(.L_x_16) ;  /* 0x0000000000047947 */ /* 0x000fea0003800000 */
.L_x_15:
[----:B-1-3--:R-:W-:Y:S01]  /*0ec0*/  NOP ;  /* 0x0000000000007918 */ /* 0x00afe20000000000 */
.L_x_16:
[----:B------:R-:W1:Y:S01]  /*0ed0*/  S2UR UR31, SR_CTAID.X ;  /* 0x00000000001f79c3 */ /* 0x000e620000002500 */
[----:B------:R-:W-:-:S05]  /*0ee0*/  CS2R.32 R3, SR_CgaSize ;  /* 0x0000000000037805 */ /* 0x000fca0000008a00 */
[----:B------:R-:W-:-:S05]  /*0ef0*/  IMAD R3, R3, -0xa0, RZ ;  /* 0xffffff6003037824 */ /* 0x000fca00078e02ff */
[----:B--2---:R-:W-:-:S14]  /*0f00*/  R2UR UR5, R3 ;  /* 0x00000000030572ca */ /* 0x004fdc00000e0000 */
[----:B------:R-:W2:Y:S01]  /*0f10*/  LDCU UR5, c[0x0][UR5+0x2b0] ;  /* 0x00005600050577ac */ /* 0x000ea20008000800 */
[----:B------:R-:W-:-:S05]  /*0f20*/  CS2R.32 R3, SR_CgaSize ;  /* 0x0000000000037805 */ /* 0x000fca0000008a00 */
[----:B------:R-:W-:-:S05]  /*0f30*/  IMAD R3, R3, -0xa0, RZ ;  /* 0xffffff6003037824 */ /* 0x000fca00078e02ff */
[----:B------:R-:W-:-:S14]  /*0f40*/  R2UR UR4, R3 ;  /* 0x00000000030472ca */ /* 0x000fdc00000e0000 */
[----:B------:R-:W3:Y:S01]  /*0f50*/  LDCU UR4, c[0x0][UR4+0x2b4] ;  /* 0x00005680040477ac */ /* 0x000ee20008000800 */
[----:B------:R-:W4:Y:S01]  /*0f60*/  S2UR UR20, SR_CTAID.Y ;  /* 0x00000000001479c3 */ /* 0x000f220000002600 */
[----:B------:R-:W-:-:S05]  /*0f70*/  CS2R.32 R3, SR_CgaSize ;  /* 0x0000000000037805 */ /* 0x000fca0000008a00 */
[----:B------:R-:W-:-:S05]  /*0f80*/  IMAD R3, R3, -0xa0, RZ ;  /* 0xffffff6003037824 */ /* 0x000fca00078e02ff */
[----:B------:R-:W-:-:S14]  /*0f90*/  R2UR UR59, R3 ;  /* 0x00000000033b72ca */ /* 0x000fdc00000e0000 */
[----:B------:R-:W3:Y:S01]  /*0fa0*/  LDCU UR59, c[0x0][UR59+0x2a0] ;  /* 0x000054003b3b77ac */ /* 0x000ee20008000800 */
[----:B------:R-:W-:-:S05]  /*0fb0*/  CS2R.32 R3, SR_CgaSize ;  /* 0x0000000000037805 */ /* 0x000fca0000008a00 */
[----:B------:R-:W-:-:S05]  /*0fc0*/  IMAD R3, R3, -0xa0, RZ ;  /* 0xffffff6003037824 */ /* 0x000fca00078e02ff */
[----:B------:R-:W-:-:S14]  /*0fd0*/  R2UR UR60, R3 ;  /* 0x00000000033c72ca */ /* 0x000fdc00000e0000 */
[----:B------:R-:W3:Y:S01]  /*0fe0*/  LDCU UR60, c[0x0][UR60+0x2a4] ;  /* 0x000054803c3c77ac */ /* 0x000ee20008000800 */
[----:B------:R-:W-:Y:S02]  /*0ff0*/  ULOP3.LUT UR7, UR50, 0x3, URZ, 0xc0, !UPT ;  /* 0x0000000332077892 */ /* 0x000fe4000f8ec0ff */
[----:B------:R-:W-:Y:S02]  /*1000*/  USHF.R.U32.HI UR12, URZ, 0x1, UR50 ;  /* 0x00000001ff0c7899 */ /* 0x000fe40008011632 */
[----:B------:R-:W-:Y:S02]  /*1010*/  UISETP.GT.U32.AND UP1, UPT, UR7, 0xffff, UPT ;  /* 0x0000ffff0700788c */ /* 0x000fe4000bf24070 */
[----:B------:R-:W-:Y:S01]  /*1020*/  USHF.R.U32.HI UR11, URZ, 0x2, UR50 ;  /* 0x00000002ff0b7899 */ /* 0x000fe20008011632 */
[----:B-1----:R-:W-:Y:S01]  /*1030*/  I2FP.F32.U32 R3, UR31 ;  /* 0x0000001f00037c45 */ /* 0x002fe20008201000 */
[----:B------:R-:W-:Y:S01]  /*1040*/  USHF.L.U32 UR27, UR50, 0xb, URZ ;  /* 0x0000000b321b7899 */ /* 0x000fe200080006ff */
[----:B------:R-:W1:Y:S03]  /*1050*/  LDCU UR26, c[0x0][0xb24] ;  /* 0x00016480ff1a77ac */ /* 0x000e660008000800 */
[----:B--2---:R-:W-:Y:S01]  /*1060*/  FMUL R3, R3, UR5 ;  /* 0x0000000503037c20 */ /* 0x004fe20008400000 */
[----:B------:R-:W2:Y:S01]  /*1070*/  LDCU UR42, c[0x0][0xb24] ;  /* 0x00016480ff2a77ac */ /* 0x000ea20008000800 */
[----:B----4-:R-:W-:-:S04]  /*1080*/  I2FP.F32.U32 R2, UR20 ;  /* 0x0000001400027c45 */ /* 0x010fc80008201000 */
[----:B------:R-:W4:Y:S01]  /*1090*/  F2I.U32.TRUNC.NTZ R3, R3 ;  /* 0x0000000300037305 */ /* 0x000f22000020f000 */
[----:B------:R-:W1:Y:S01]  /*10a0*/  LDCU UR29, c[0x0][0xb30] ;  /* 0x00016600ff1d77ac */ /* 0x000e620008000800 */
[----:B---3--:R-:W-:Y:S01]  /*10b0*/  FMUL R2, R2, UR4 ;  /* 0x0000000402027c20 */ /* 0x008fe20008400000 */
[----:B------:R-:W-:Y:S01]  /*10c0*/  ULOP3.LUT UR4, UR50, 0x4, URZ, 0xc0, !UPT ;  /* 0x0000000432047892 */ /* 0x000fe2000f8ec0ff */
[----:B------:R-:W-:-:S04]  /*10d0*/  UMOV UR13, 0x11 ;  /* 0x00000011000d7882 */ /* 0x000fc80000000000 */
[----:B------:R-:W3:Y:S01]  /*10e0*/  F2I.U32.TRUNC.NTZ R2, R2 ;  /* 0x0000000200027305 */ /* 0x000ee2000020f000 */
[----:B------:R-:W-:Y:S01]  /*10f0*/  ULOP3.LUT UR4, UR4, 0x1, UR50, 0xf8, !UPT ;  /* 0x0000000104047892 */ /* 0x000fe2000f8ef832 */
[----:B------:R-:W-:Y:S01]  /*1100*/  UMOV UR14, 0x5 ;  /* 0x00000005000e7882 */ /* 0x000fe20000000000 */
[----:B------:R-:W-:Y:S02]  /*1110*/  USEL UR25, UR7, 0xffff, !UP1 ;  /* 0x0000ffff07197887 */ /* 0x000fe4000c800000 */
[----:B------:R-:W-:Y:S01]  /*1120*/  UISETP.GT.U32.AND UP0, UPT, UR4, 0xffff, UPT ;  /* 0x0000ffff0400788c */ /* 0x000fe2000bf04070 */
[----:B----4-:R-:W-:Y:S02]  /*1130*/  R2UR UR5, R3 ;  /* 0x00000000030572ca */ /* 0x010fe400000e0000 */
[----:B------:R-:W-:Y:S01]  /*1140*/  PRMT R3, RZ, 0x7610, R3 ;  /* 0x00007610ff037816 */ /* 0x000fe20000000003 */
[----:B------:R-:W-:Y:S01]  /*1150*/  USEL UR24, UR4, 0xffff, !UP0 ;  /* 0x0000ffff04187887 */ /* 0x000fe2000c000000 */
[----:B---3--:R-:W-:-:S02]  /*1160*/  R2UR UR6, R2 ;  /* 0x00000000020672ca */ /* 0x008fc400000e0000 */
[----:B------:R-:W-:-:S07]  /*1170*/  PRMT R2, RZ, 0x7610, R2 ;  /* 0x00007610ff027816 */ /* 0x000fce0000000002 */
[----:B------:R-:W-:-:S04]  /*1180*/  UIADD3 UR5, UPT, UPT, -UR5, URZ, URZ ;  /* 0x000000ff05057290 */ /* 0x000fc8000fffe1ff */
[----:B------:R-:W-:Y:S02]  /*1190*/  UIMAD UR59, UR59, UR5, UR31 ;  /* 0x000000053b3b72a4 */ /* 0x000fe4000f8e021f */
[----:B------:R-:W-:-:S04]  /*11a0*/  UIADD3 UR4, UPT, UPT, -UR6, URZ, URZ ;  /* 0x000000ff06047290 */ /* 0x000fc8000fffe1ff */
[----:B------:R-:W-:Y:S01]  /*11b0*/  UIMAD UR60, UR60, UR4, UR20 ;  /* 0x000000043c3c72a4 */ /* 0x000fe2000f8e0214 */
[----:B-12---:R-:W-:Y:S11]  /*11c0*/  BRA.U UP6, `(.L_x_17) ;  /* 0x0000000106647547 */ /* 0x006ff6000b800000 */
[----:B------:R-:W-:Y:S02]  /*11d0*/  UISETP.NE.AND UP0, UPT, UR60, URZ, UPT ;  /* 0x000000ff3c00728c */ /* 0x000fe4000bf05270 */
[----:B------:R-:W-:Y:S02]  /*11e0*/  UISETP.NE.AND UP2, UPT, UR60, 0x1, UPT ;  /* 0x000000013c00788c */ /* 0x000fe4000bf45270 */
[----:B------:R-:W-:Y:S02]  /*11f0*/  ULOP3.LUT UR4, UR59, 0x2, URZ, 0x3c, !UPT ;  /* 0x000000023b047892 */ /* 0x000fe4000f8e3cff */
[----:B------:R-:W-:Y:S02]  /*1200*/  UISETP.GT.U32.AND UP4, UPT, UR59, 0x1, UP0 ;  /* 0x000000013b00788c */ /* 0x000fe40008784070 */
[----:B------:R-:W-:Y:S02]  /*1210*/  UISETP.GT.U32.AND UP3, UPT, UR59, 0x1, UP2 ;  /* 0x000000013b00788c */ /* 0x000fe40009764070 */
[----:B------:R-:W-:-:S02]  /*1220*/  UISETP.GT.U32.AND UP1, UPT, UR4, 0x1, UP0 ;  /* 0x000000010400788c */ /* 0x000fc40008724070 */
[----:B------:R-:W-:Y:S02]  /*1230*/  UISETP.GT.U32.AND UP0, UPT, UR4, 0x1, UP2 ;  /* 0x000000010400788c */ /* 0x000fe40009704070 */
[----:B------:R-:W-:Y:S02]  /*1240*/  USEL UR6, URZ, 0x1, UP4 ;  /* 0x00000001ff067887 */ /* 0x000fe4000a000000 */
[----:B------:R-:W-:Y:S02]  /*1250*/  USEL UR5, URZ, 0x10, UP3 ;  /* 0x00000010ff057887 */ /* 0x000fe40009800000 */
[----:B------:R-:W-:Y:S02]  /*1260*/  USEL UR4, URZ, 0x2, UP4 ;  /* 0x00000002ff047887 */ /* 0x000fe4000a000000 */
[----:B------:R-:W-:Y:S02]  /*1270*/  USEL UR9, URZ, 0x20, UP3 ;  /* 0x00000020ff097887 */ /* 0x000fe40009800000 */
[----:B------:R-:W-:-:S02]  /*1280*/  USEL UR8, URZ, 0x4, UP1 ;  /* 0x00000004ff087887 */ /* 0x000fc40008800000 */
[----:B------:R-:W-:Y:S02]  /*1290*/  UIADD3 UR4, UPT, UPT, UR4, UR5, UR6 ;  /* 0x0000000504047290 */ /* 0x000fe4000fffe006 */
[----:B------:R-:W-:Y:S02]  /*12a0*/  USEL UR6, URZ, 0x8, UP1 ;  /* 0x00000008ff067887 */ /* 0x000fe40008800000 */
[----:B------:R-:W-:Y:S02]  /*12b0*/  ULOP3.LUT UR10, UR59, 0xfffffffe, URZ, 0xc0, !UPT ;  /* 0xfffffffe3b0a7892 */ /* 0x000fe4000f8ec0ff */
[----:B------:R-:W-:Y:S02]  /*12c0*/  USEL UR7, URZ, 0x40, UP0 ;  /* 0x00000040ff077887 */ /* 0x000fe40008000000 */
[----:B------:R-:W-:Y:S02]  /*12d0*/  UIADD3 UR5, UPT, UPT, UR8, UR9, UR4 ;  /* 0x0000000908057290 */ /* 0x000fe4000fffe004 */
[----:B------:R-:W-:-:S02]  /*12e0*/  ULEA UR4, UR60, UR10, 0x2 ;  /* 0x0000000a3c047291 */ /* 0x000fc4000f8e10ff */
[----:B------:R-:W-:Y:S02]  /*12f0*/  USEL UR8, URZ, 0x80, UP0 ;  /* 0x00000080ff087887 */ /* 0x000fe40008000000 */
[----:B------:R-:W-:-:S03]  /*1300*/  UIADD3 UR5, UPT, UPT, UR6, UR7, UR5 ;  /* 0x0000000706057290 */ /* 0x000fc6000fffe005 */
[----:B------:R-:W-:Y:S01]  /*1310*/  UMOV UR6, 0x3 ;  /* 0x0000000300067882 */ /* 0x000fe20000000000 */
[----:B------:R-:W-:Y:S02]  /*1320*/  UIADD3 UR5, UPT, UPT, UR5, UR8, URZ ;  /* 0x0000000805057290 */ /* 0x000fe4000fffe0ff */
[----:B------:R-:W-:-:S04]  /*1330*/  USHF.L.U32 UR4, UR6, UR4, URZ ;  /* 0x0000000406047299 */ /* 0x000fc800080006ff */
[----:B------:R-:W-:Y:S02]  /*1340*/  MOV R3, UR5 ;  /* 0x0000000500037c02 */ /* 0x000fe40008000f00 */
[----:B------:R-:W-:-:S07]  /*1350*/  MOV R2, UR4 ;  /* 0x0000000400027c02 */ /* 0x000fce0008000f00 */
.L_x_17:
[----:B------:R-:W1:Y:S01]  /*1360*/  S2UR UR36, SR_CTAID.Z ;  /* 0x00000000002479c3 */ /* 0x000e620000002700 */
[----:B------:R-:W-:Y:S02]  /*1370*/  UISETP.GE.AND UP0, UPT, UR26, 0x1, UPT ;  /* 0x000000011a00788c */ /* 0x000fe4000bf06270 */
[----:B------:R-:W-:Y:S02]  /*1380*/  ULOP3.LUT UR25, UR25, 0xffff, URZ, 0xc0, !UPT ;  /* 0x0000ffff19197892 */ /* 0x000fe4000f8ec0ff */
[----:B------:R-:W-:Y:S02]  /*1390*/  ULOP3.LUT UR24, UR24, 0xffff, URZ, 0xc0, !UPT ;  /* 0x0000ffff18187892 */ /* 0x000fe4000f8ec0ff */
[----:B------:R-:W-:Y:S02]  /*13a0*/  ULOP3.LUT UR30, UR27, 0x2000, URZ, 0xc0, !UPT ;  /* 0x000020001b1e7892 */ /* 0x000fe4000f8ec0ff */
[----:B------:R-:W-:Y:S02]  /*13b0*/  UISETP.NE.AND UP3, UPT, UR21, 0x2, UPT ;  /* 0x000000021500788c */ /* 0x000fe4000bf65270 */
[----:B------:R-:W-:-:S02]  /*13c0*/  ULOP3.LUT UR33, UR12, 0x1, URZ, 0xc0, !UPT ;  /* 0x000000010c217892 */ /* 0x000fc4000f8ec0ff */
[----:B------:R-:W-:Y:S02]  /*13d0*/  ULOP3.LUT UR32, UR11, 0x1, URZ, 0xc0, !UPT ;  /* 0x000000010b207892 */ /* 0x000fe4000f8ec0ff */
[----:B------:R-:W-:Y:S02]  /*13e0*/  ULOP3.LUT UR27, UR27, 0x1000, URZ, 0xc0, !UPT ;  /* 0x000010001b1b7892 */ /* 0x000fe4000f8ec0ff */
[----:B------:R-:W-:Y:S02]  /*13f0*/  USHF.L.U32 UR25, UR13, UR25, URZ ;  /* 0x000000190d197299 */ /* 0x000fe400080006ff */
[----:B------:R-:W-:Y:S01]  /*1400*/  USHF.L.U32 UR24, UR14, UR24, URZ ;  /* 0x000000180e187299 */ /* 0x000fe200080006ff */
[----:B------:R-:W-:Y:S01]  /*1410*/  UMOV UR16, UR31 ;  /* 0x0000001f00107c82 */ /* 0x000fe20008000000 */
[----:B------:R-:W-:Y:S10]  /*1420*/  BRA.U !UP0, `(.L_x_18) ;  /* 0x0000000108d47547 */ /* 0x000ff4000b800000 */
[----:B------:R-:W2:Y:S01]  /*1430*/  LDCU.128 UR12, c[0x0][0xb10] ;  /* 0x00016200ff0c77ac */ /* 0x000ea20008000c00 */
[----:B------:R-:W3:Y:S01]  /*1440*/  LDCU UR6, c[0x0][0x370] ;  /* 0x00006e00ff0677ac */ /* 0x000ee20008000800 */
[----:B------:R-:W4:Y:S01]  /*1450*/  LDCU UR5, c[0x0][0x374] ;  /* 0x00006e80ff0577ac */ /* 0x000f220008000800 */
[----:B------:R-:W1:Y:S01]  /*1460*/  LDCU UR28, c[0x0][0xb0c] ;  /* 0x00016180ff1c77ac */ /* 0x000e620008000800 */
[----:B------:R-:W1:Y:S01]  /*1470*/  LDCU UR4, c[0x0][0xb20] ;  /* 0x00016400ff0477ac */ /* 0x000e620008000800 */
[----:B------:R-:W1:Y:S01]  /*1480*/  LDCU.64 UR8, c[0x0][0xb28] ;  /* 0x00016500ff0877ac */ /* 0x000e620008000a00 */
[----:B--2---:R-:W-:Y:S02]  /*1490*/  UISETP.NE.AND UP0, UPT, UR14, 0x1, UPT ;  /* 0x000000010e00788c */ /* 0x004fe4000bf05270 */
[----:B----4-:R-:W-:Y:S02]  /*14a0*/  UIMAD.WIDE.U32 UR10, UR5, UR15, URZ ;  /* 0x0000000f050a72a5 */ /* 0x010fe4000f8e00ff */
[----:B---3--:R-:W-:-:S02]  /*14b0*/  UIMAD.WIDE.U32 UR18, UR6, UR12, URZ ;  /* 0x0000000c061272a5 */ /* 0x008fc4000f8e00ff */
[----:B-1----:R-:W-:Y:S02]  /*14c0*/  UISETP.NE.AND UP1, UPT, UR28, 0x1, UPT ;  /* 0x000000011c00788c */ /* 0x002fe4000bf25270 */
[----:B------:R-:W-:Y:S01]  /*14d0*/  UISETP.NE.AND UP2, UPT, UR26, 0x1, UPT ;  /* 0x000000011a00788c */ /* 0x000fe2000bf45270 */
[----:B------:R-:W-:Y:S02]  /*14e0*/  UMOV UR10, UR11 ;  /* 0x0000000b000a7c82 */ /* 0x000fe40008000000 */
[----:B------:R-:W-:Y:S01]  /*14f0*/  UMOV UR18, UR19 ;  /* 0x0000001300127c82 */ /* 0x000fe20008000000 */
[----:B------:R-:W-:Y:S02]  /*1500*/  @UP0 USHF.R.U32.HI UR5, URZ, UR4, UR10 ;  /* 0x00000004ff050299 */ /* 0x000fe4000801160a */
[----:B------:R-:W-:Y:S02]  /*1510*/  UIMAD.WIDE.U32 UR22, UR20, UR15, URZ ;  /* 0x0000000f141672a5 */ /* 0x000fe4000f8e00ff */
[----:B------:R-:W-:-:S02]  /*1520*/  UIMAD.WIDE.U32 UR10, UR5, UR8, URZ ;  /* 0x00000008050a72a5 */ /* 0x000fc4000f8e00ff */
[----:B------:R-:W-:Y:S02]  /*1530*/  @UP1 USHF.R.U32.HI UR6, URZ, UR13, UR18 ;  /* 0x0000000dff061299 */ /* 0x000fe40008011612 */
[----:B------:R-:W-:Y:S02]  /*1540*/  UIMAD.WIDE.U32 UR16, UR31, UR12, URZ ;  /* 0x0000000c1f1072a5 */ /* 0x000fe4000f8e00ff */
[----:B------:R-:W-:Y:S01]  /*1550*/  UIMAD.WIDE.U32 UR18, UR6, UR8, URZ ;  /* 0x00000008061272a5 */ /* 0x000fe2000f8e00ff */
[----:B------:R-:W-:Y:S01]  /*1560*/  UMOV UR22, UR23 ;  /* 0x0000001700167c82 */ /* 0x000fe20008000000 */
[----:B------:R-:W-:Y:S01]  /*1570*/  UMOV UR10, UR11 ;  /* 0x0000000b000a7c82 */ /* 0x000fe20008000000 */
[----:B------:R-:W-:Y:S02]  /*1580*/  USHF.R.U32.HI UR22, URZ, UR4, UR22 ;  /* 0x00000004ff167299 */ /* 0x000fe40008011616 */
[----:B------:R-:W-:Y:S02]  /*1590*/  @UP2 USHF.R.U32.HI UR5, URZ, UR9, UR10 ;  /* 0x00000009ff052299 */ /* 0x000fe4000801160a */
[----:B------:R-:W-:Y:S01]  /*15a0*/  UMOV UR7, UR19 ;  /* 0x0000001300077c82 */ /* 0x000fe20008000000 */
[----:B------:R-:W-:Y:S01]  /*15b0*/  UMOV UR16, UR17 ;  /* 0x0000001100107c82 */ /* 0x000fe20008000000 */
[----:B------:R-:W-:-:S02]  /*15c0*/  @UP2 USHF.R.U32.HI UR6, URZ, UR9, UR7 ;  /* 0x00000009ff062299 */ /* 0x000fc40008011607 */
[----:B------:R-:W-:Y:S02]  /*15d0*/  USHF.R.U32.HI UR16, URZ, UR13, UR16 ;  /* 0x0000000dff107299 */ /* 0x000fe40008011610 */
[----:B------:R-:W-:Y:S02]  /*15e0*/  USEL UR4, UR20, UR22, !UP0 ;  /* 0x0000001614047287 */ /* 0x000fe4000c000000 */
[----:B------:R-:W-:Y:S02]  /*15f0*/  UIMAD UR7, UR5, UR26, URZ ;  /* 0x0000001a050772a4 */ /* 0x000fe4000f8e02ff */
[----:B------:R-:W-:Y:S02]  /*1600*/  USEL UR5, UR31, UR16, !UP1 ;  /* 0x000000101f057287 */ /* 0x000fe4000c800000 */
[----:B------:R-:W-:Y:S02]  /*1610*/  UIMAD UR12, UR6, UR26, URZ ;  /* 0x0000001a060c72a4 */ /* 0x000fe4000f8e02ff */
[----:B------:R-:W-:-:S02]  /*1620*/  UISETP.GE.AND UP0, UPT, UR4, UR7, UPT ;  /* 0x000000070400728c */ /* 0x000fc4000bf06270 */
[----:B------:R-:W-:Y:S02]  /*1630*/  UIMAD.WIDE.U32 UR10, UR4, UR8, URZ ;  /* 0x00000008040a72a5 */ /* 0x000fe4000f8e00ff */
[----:B------:R-:W-:Y:S02]  /*1640*/  UISETP.GE.OR UP0, UPT, UR5, UR12, UP0 ;  /* 0x0000000c0500728c */ /* 0x000fe40008706670 */
[----:B------:R-:W-:Y:S02]  /*1650*/  UIMAD.WIDE.U32 UR12, UR5, UR8, URZ ;  /* 0x00000008050c72a5 */ /* 0x000fe4000f8e00ff */
[----:B------:R-:W-:Y:S01]  /*1660*/  UIADD3 UR10, UPT, UPT, -UR4, URZ, URZ ;  /* 0x000000ff040a7290 */ /* 0x000fe2000fffe1ff */
[----:B------:R-:W-:Y:S01]  /*1670*/  UMOV UR8, UR11 ;  /* 0x0000000b00087c82 */ /* 0x000fe20008000000 */
[----:B------:R-:W-:Y:S02]  /*1680*/  UIADD3 UR16, UPT, UPT, -UR5, URZ, URZ ;  /* 0x000000ff05107290 */ /* 0x000fe4000fffe1ff */
[----:B------:R-:W-:-:S03]  /*1690*/  USHF.R.U32.HI UR8, URZ, UR9, UR8 ;  /* 0x00000009ff087299 */ /* 0x000fc60008011608 */
[----:B------:R-:W-:Y:S01]  /*16a0*/  @!UP0 UMOV UR7, UR13 ;  /* 0x0000000d00078c82 */ /* 0x000fe20008000000 */
[----:B------:R-:W-:Y:S02]  /*16b0*/  UIMAD UR20, UR14, UR10, UR20 ;  /* 0x0000000a0e1472a4 */ /* 0x000fe4000f8e0214 */
[----:B------:R-:W-:Y:S02]  /*16c0*/  USEL UR8, UR4, UR8, !UP2 ;  /* 0x0000000804087287 */ /* 0x000fe4000d000000 */
[----:B------:R-:W-:Y:S02]  /*16d0*/  @!UP0 USHF.R.U32.HI UR7, URZ, UR9, UR7 ;  /* 0x00000009ff078299 */ /* 0x000fe40008011607 */
[----:B------:R-:W-:Y:S02]  /*16e0*/  UIADD3 UR9, UPT, UPT, -UR8, URZ, URZ ;  /* 0x000000ff08097290 */ /* 0x000fe4000fffe1ff */
[----:B------:R-:W-:Y:S02]  /*16f0*/  @!UP0 USEL UR7, UR5, UR7, !UP2 ;  /* 0x0000000705078287 */ /* 0x000fe4000d000000 */
[----:B------:R-:W-:-:S02]  /*1700*/  UIMAD UR9, UR26, UR9, UR4 ;  /* 0x000000091a0972a4 */ /* 0x000fc4000f8e0204 */
[----:B------:R-:W-:Y:S02]  /*1710*/  @!UP0 UIADD3 UR8, UPT, UPT, UR8, -UR7, URZ ;  /* 0x8000000708088290 */ /* 0x000fe4000fffe0ff */
[----:B------:R-:W-:Y:S02]  /*1720*/  @!UP0 UIMAD UR6, UR9, UR6, UR7 ;  /* 0x00000006090682a4 */ /* 0x000fe4000f8e0207 */
[----:B------:R-:W-:Y:S02]  /*1730*/  @!UP0 UIMAD UR4, UR8, UR26, UR5 ;  /* 0x0000001a080482a4 */ /* 0x000fe4000f8e0205 */
[----:B------:R-:W-:Y:S02]  /*1740*/  UIMAD UR16, UR28, UR16, UR31 ;  /* 0x000000101c1072a4 */ /* 0x000fe4000f8e021f */
[----:B------:R-:W-:Y:S01]  /*1750*/  UIMAD UR20, UR4, UR14, UR20 ;  /* 0x0000000e041472a4 */ /* 0x000fe2000f8e0214 */
[----:B------:R-:W-:Y:S02]  /*1760*/  @!UP0 UMOV UR5, UR6 ;  /* 0x0000000600058c82 */ /* 0x000fe40008000000 */
[----:B------:R-:W-:-:S12]  /*1770*/  UIMAD UR16, UR5, UR28, UR16 ;  /* 0x0000001c051072a4 */ /* 0x000fd8000f8e0210 */
.L_x_18:
[----:B------:R-:W-:-:S09]  /*1780*/  UISETP.NE.AND UP0, UPT, UR29, 0x1, UPT ;  /* 0x000000011d00788c */ /* 0x000fd2000bf05270 */
[----:B------:R-:W-:Y:S05]  /*1790*/  BRA.U UP0, `(.L_x_19) ;  /* 0x0000000100447547 */ /* 0x000fea000b800000 */
[----:B------:R-:W2:Y:S01]  /*17a0*/  LDCU.128 UR8, c[0x0][0xb10] ;  /* 0x00016200ff0877ac */ /* 0x000ea20008000c00 */
[----:B------:R-:W3:Y:S01]  /*17b0*/  LDCU UR12, c[0x0][0xb0c] ;  /* 0x00016180ff0c77ac */ /* 0x000ee20008000800 */
[----:B------:R-:W4:Y:S01]  /*17c0*/  LDCU UR13, c[0x0][0xb20] ;  /* 0x00016400ff0d77ac */ /* 0x000f220008000800 */
[----:B--2---:R-:W-:Y:S02]  /*17d0*/  UIMAD.WIDE.U32 UR6, UR16, UR8, URZ ;  /* 0x00000008100672a5 */ /* 0x004fe4000f8e00ff */
[----:B------:R-:W-:Y:S02]  /*17e0*/  UIMAD.WIDE.U32 UR4, UR20, UR11, URZ ;  /* 0x0000000b140472a5 */ /* 0x000fe4000f8e00ff */
[----:B---3--:R-:W-:Y:S02]  /*17f0*/  UISETP.NE.AND UP1, UPT, UR12, 0x1, UPT ;  /* 0x000000010c00788c */ /* 0x008fe4000bf25270 */
[----:B------:R-:W-:Y:S01]  /*1800*/  UISETP.NE.AND UP0, UPT, UR10, 0x1, UPT ;  /* 0x000000010a00788c */ /* 0x000fe2000bf05270 */
[----:B------:R-:W-:-:S02]  /*1810*/  UMOV UR6, UR7 ;  /* 0x0000000700067c82 */ /* 0x000fc40008000000 */
[----:B------:R-:W-:Y:S01]  /*1820*/  UMOV UR4, UR5 ;  /* 0x0000000500047c82 */ /* 0x000fe20008000000 */
[----:B------:R-:W-:Y:S02]  /*1830*/  USHF.R.U32.HI UR6, URZ, UR9, UR6 ;  /* 0x00000009ff067299 */ /* 0x000fe40008011606 */
[----:B----4-:R-:W-:Y:S02]  /*1840*/  USHF.R.U32.HI UR4, URZ, UR13, UR4 ;  /* 0x0000000dff047299 */ /* 0x010fe40008011604 */
[----:B------:R-:W-:Y:S02]  /*1850*/  USEL UR5, UR16, UR6, !UP1 ;  /* 0x0000000610057287 */ /* 0x000fe4000c800000 */
[----:B------:R-:W-:-:S04]  /*1860*/  USEL UR4, UR20, UR4, !UP0 ;  /* 0x0000000414047287 */ /* 0x000fc8000c000000 */
[----:B------:R-:W-:Y:S02]  /*1870*/  UIADD3 UR6, UPT, UPT, -UR4, UR5, URZ ;  /* 0x0000000504067290 */ /* 0x000fe4000fffe1ff */
[----:B------:R-:W-:Y:S02]  /*1880*/  UIADD3 UR4, UPT, UPT, UR4, -UR5, URZ ;  /* 0x8000000504047290 */ /* 0x000fe4000fffe0ff */
[----:B------:R-:W-:Y:S02]  /*1890*/  UIMAD UR20, UR6, UR10, UR20 ;  /* 0x0000000a061472a4 */ /* 0x000fe4000f8e0214 */
[----:B------:R-:W-:-:S12]  /*18a0*/  UIMAD UR16, UR4, UR12, UR16 ;  /* 0x0000000c041072a4 */ /* 0x000fd8000f8e0210 */
.L_x_19:
[----:B------:R-:W-:-:S09]  /*18b0*/  UISETP.EQ.U32.AND UP0, UPT, UR34, 0x1, UPT ;  /* 0x000000012200788c */ /* 0x000fd2000bf02070 */
[----:B------:R-:W-:Y:S05]  /*18c0*/  BRA.U !UP0, `(.L_x_20) ;  /* 0x00000001080c7547 */ /* 0x000fea000b800000 */
[----:B------:R-:W-:Y:S01]  /*18d0*/  UCGABAR_WAIT ;  /* 0x0000000000007dc7 */ /* 0x000fe20008000000 */
[----:B------:R-:W-:Y:S01]  /*18e0*/  CCTL.IVALL ;  /* 0x00000000ff00798f */ /* 0x000fe20002000000 */
[----:B------:R-:W-:Y:S05]  /*18f0*/  BRA `(.L_x_21) ;  /* 0x0000000000047947 */ /* 0x000fea0003800000 */
.L_x_20:
[----:B------:R-:W-:Y:S06]  /*1900*/  BAR.SYNC.DEFER_BLOCKING 0x0 ;  /* 0x0000000000007b1d */ /* 0x000fec0000010000 */
.L_x_21:
[----:B------:R-:W-:Y:S05]  /*1910*/  BRA.U UP3, `(.L_x_22) ;  /* 0x0000001503747547 */ /* 0x000fea000b800000 */
[----:B------:R-:W2:Y:S01]  /*1920*/  LDCU UR6, c[0x0][0x38c] ;  /* 0x00007180ff0677ac */ /* 0x000ea20008000800 */
[----:B------:R-:W-:Y:S01]  /*1930*/  PLOP3.LUT P1, PT, PT, PT, UP5, 0x80, 0x8 ;  /* 0x000000000008781c */ /* 0x000fe20003f2f058 */
[----:B------:R-:W-:Y:S01]  /*1940*/  IMAD.MOV.U32 R12, RZ, RZ, 0x1 ;  /* 0x00000001ff0c7424 */ /* 0x000fe200078e00ff */
[----:B------:R-:W-:Y:S01]  /*1950*/  ISETP.NE.AND P2, PT, R0, RZ, P3 ;  /* 0x000000ff0000720c */ /* 0x000fe20001f45270 */
[----:B------:R-:W-:Y:S01]  /*1960*/  USHF.L.U32 UR48, UR31, 0x6, URZ ;  /* 0x000000061f307899 */ /* 0x000fe200080006ff */
[----:B------:R-:W-:Y:S01]  /*1970*/  PLOP3.LUT P1, PT, P1, PT, PT, 0x8, 0x80 ;  /* 0x000000000080781c */ /* 0x000fe20000f2e170 */
[----:B------:R-:W-:Y:S01]  /*1980*/  USHF.L.U32 UR47, UR31, 0x7, URZ ;  /* 0x000000071f2f7899 */ /* 0x000fe200080006ff */
[----:B------:R-:W-:Y:S01]  /*1990*/  CS2R R10, SRZ ;  /* 0x00000000000a7805 */ /* 0x000fe2000001ff00 */
[----:B------:R-:W-:Y:S01]  /*19a0*/  UMOV UR13, 0x400 ;  /* 0x00000400000d7882 */ /* 0x000fe20000000000 */
[----:B------:R-:W-:Y:S01]  /*19b0*/  UISETP.NE.AND UP1, UPT, UR21, URZ, UPT ;  /* 0x000000ff1500728c */ /* 0x000fe2000bf25270 */
[----:B------:R-:W-:Y:S01]  /*19c0*/  IMAD.MOV.U32 R9, RZ, RZ, RZ ;  /* 0x000000ffff097224 */ /* 0x000fe200078e00ff */
[----:B------:R-:W-:Y:S01]  /*19d0*/  ULEA UR13, UR50, UR13, 0x18 ;  /* 0x0000000d320d7291 */ /* 0x000fe2000f8ec0ff */
[----:B------:R-:W-:Y:S01]  /*19e0*/  IMAD.MOV.U32 R8, RZ, RZ, 0x1 ;  /* 0x00000001ff087424 */ /* 0x000fe200078e00ff */
[----:B------:R-:W-:-:S02]  /*19f0*/  ULOP3.LUT UR48, UR48, 0x40, URZ, 0xc0, !UPT ;  /* 0x0000004030307892 */ /* 0x000fc4000f8ec0ff */
[----:B------:R-:W-:Y:S01]  /*1a00*/  ULOP3.LUT UR47, UR47, 0x80, URZ, 0xc0, !UPT ;  /* 0x000000802f2f7892 */ /* 0x000fe2000f8ec0ff */
[----:B------:R-:W3:Y:S01]  /*1a10*/  LDCU UR43, c[0x0][0x370] ;  /* 0x00006e00ff2b77ac */ /* 0x000ee20008000800 */
[----:B--2---:R-:W-:Y:S02]  /*1a20*/  UIADD3 UR5, UPT, UPT, UR6, 0x7f, URZ ;  /* 0x0000007f06057890 */ /* 0x004fe4000fffe0ff */
[----:B------:R-:W-:Y:S02]  /*1a30*/  UIADD3 UR51, UPT, UPT, UR6, 0xfe, URZ ;  /* 0x000000fe06337890 */ /* 0x000fe4000fffe0ff */
[----:B------:R-:W-:Y:S02]  /*1a40*/  USHF.R.S32.HI UR4, URZ, 0x1f, UR5 ;  /* 0x0000001fff047899 */ /* 0x000fe40008011405 */
[----:B------:R-:W-:Y:S02]  /*1a50*/  USEL UR21, UR38, 0x2, UP1 ;  /* 0x0000000226157887 */ /* 0x000fe40008800000 */
[----:B------:R-:W-:-:S02]  /*1a60*/  ULEA.HI UR4, UR4, UR5, URZ, 0x7 ;  /* 0x0000000504047291 */ /* 0x000fc4000f8f38ff */
[----:B------:R-:W-:Y:S02]  /*1a70*/  UIADD3 UR5, UPT, UPT, UR6, -0x1, URZ ;  /* 0xffffffff06057890 */ /* 0x000fe4000fffe0ff */
[----:B------:R-:W-:Y:S02]  /*1a80*/  USHF.R.S32.HI UR45, URZ, 0x7, UR4 ;  /* 0x00000007ff2d7899 */ /* 0x000fe40008011404 */
[----:B------:R-:W-:Y:S02]  /*1a90*/  UISETP.GE.U32.AND UP2, UPT, UR5, -0xff, UPT ;  /* 0xffffff010500788c */ /* 0x000fe4000bf46070 */
[----:B------:R-:W-:Y:S01]  /*1aa0*/  UISETP.LT.U32.AND UP0, UPT, UR45, 0x8, UPT ;  /* 0x000000082d00788c */ /* 0x000fe2000bf01070 */
[----:B------:R-:W2:Y:S03]  /*1ab0*/  LDCU.64 UR28, c[0x0][0x348] ;  /* 0x00006900ff1c77ac */ /* 0x000ea60008000a00 */
[----:B------:R-:W-:Y:S01]  /*1ac0*/  USEL UR44, UR45, 0x8, UP0 ;  /* 0x000000082d2c7887 */ /* 0x000fe20008000000 */
[----:B------:R-:W4:Y:S03]  /*1ad0*/  LDCU UR41, c[0x0][0x374] ;  /* 0x00006e80ff2977ac */ /* 0x000f260008000800 */
[----:B------:R-:W-:-:S02]  /*1ae0*/  UIADD3 UR4, UPT, UPT, UR44, -0x1, URZ ;  /* 0xffffffff2c047890 */ /* 0x000fc4000fffe0ff */
[----:B------:R-:W-:Y:S02]  /*1af0*/  @UP2 UIADD3 UR4, UPT, UPT, UR44, URZ, URZ ;  /* 0x000000ff2c042290 */ /* 0x000fe4000fffe0ff */
[----:B------:R-:W-:Y:S02]  /*1b00*/  UIADD3 UR38, UPT, UPT, UR13, 0x8400, UR30 ;  /* 0x000084000d267890 */ /* 0x000fe4000fffe01e */
[----:B------:R-:W-:Y:S02]  /*1b10*/  UIADD3 UR37, UPT, UPT, UR13, 0x28400, UR27 ;  /* 0x000284000d257890 */ /* 0x000fe4000fffe01b */
[----:B------:R-:W-:Y:S02]  /*1b20*/  ULEA UR48, UR33, UR48, 0x5 ;  /* 0x0000003021307291 */ /* 0x000fe4000f8e28ff */
[----:B------:R-:W-:Y:S02]  /*1b30*/  ULEA UR47, UR32, UR47, 0x6 ;  /* 0x0000002f202f7291 */ /* 0x000fe4000f8e30ff */
[----:B------:R-:W-:-:S02]  /*1b40*/  UIADD3 UR49, UPT, UPT, UR45, -UR44, URZ ;  /* 0x8000002c2d317290 */ /* 0x000fc4000fffe0ff */
[----:B------:R-:W-:Y:S02]  /*1b50*/  UIADD3 UR31, UPT, UPT, UR4, 0x1, URZ ;  /* 0x00000001041f7890 */ /* 0x000fe4000fffe0ff */
[----:B------:R-:W-:Y:S01]  /*1b60*/  UIADD3 UR46, UPT, UPT, -UR4, URZ, URZ ;  /* 0x000000ff042e7290 */ /* 0x000fe2000fffe1ff */
[----:B--234-:R-:W-:-:S11]  /*1b70*/  UMOV UR6, URZ ;  /* 0x000000ff00067c82 */ /* 0x01cfd60008000000 */
.L_x_42:
[----:B------:R-:W-:-:S09]  /*1b80*/  UISETP.NE.AND UP0, UPT, UR50, URZ, UPT ;  /* 0x000000ff3200728c */ /* 0x000fd2000bf05270 */
[----:B-1----:R-:W-:Y:S05]  /*1b90*/  BRA.U UP0, `(.L_x_23) ;  /* 0x0000000100287547 */ /* 0x002fea000b800000 */
[----:B------:R-:W-:Y:S02]  /*1ba0*/  LEA R0, R9, UR13, 0x3 ;  /* 0x0000000d09007c11 */ /* 0x000fe4000f8e18ff */
[----:B------:R-:W-:-:S04]  /*1bb0*/  SHF.L.U32 R3, R8, 0x1f, RZ ;  /* 0x0000001f08037819 */ /* 0x000fc800000006ff */
[----:B------:R-:W2:Y:S02]  /*1bc0*/  SYNCS.PHASECHK.TRANS64.TRYWAIT P0, [R0+URZ+0x120], R3 ;  /* 0x00012003000075a7 */ /* 0x000ea400080011ff */
[----:B--2---:R-:W-:Y:S05]  /*1bd0*/  @!P0 BRA `(.L_x_24) ;  /* 0x0000007400ac8947 */ /* 0x004fea0003800000 */
.L_x_128:
[----:B------:R3:W-:Y:S01]  /*1be0*/  SYNCS.ARRIVE.TRANS64.A1T0 RZ, [R0+URZ+0x110], RZ ;  /* 0x000110ff00ff79a7 */ /* 0x0007e200081000ff */
[----:B------:R-:W-:-:S05]  /*1bf0*/  VIADD R9, R9, 0x1 ;  /* 0x0000000109097836 */ /* 0x000fca0000000000 */
[----:B------:R-:W-:-:S04]  /*1c00*/  ISETP.NE.AND P0, PT, R9, 0x2, PT ;  /* 0x000000020900780c */ /* 0x000fc80003f05270 */
[----:B--2---:R-:W-:Y:S02]  /*1c10*/  SEL R3, RZ, 0x1, P0 ;  /* 0x00000001ff037807 */ /* 0x004fe40000000000 */
[----:B------:R-:W-:Y:S02]  /*1c20*/  SEL R9, R9, RZ, P0 ;  /* 0x000000ff09097207 */ /* 0x000fe40000000000 */
[----:B------:R-:W-:-:S07]  /*1c30*/  LOP3.LUT R8, R8, R3, RZ, 0x3c, !PT ;  /* 0x0000000308087212 */ /* 0x000fce00078e3cff */
.L_x_23:
[----:B------:R-:W-:Y:S01]  /*1c40*/  ULEA UR4, UR6, UR13, 0x3 ;  /* 0x0000000d06047291 */ /* 0x000fe2000f8e18ff */
[----:B---3--:R-:W-:Y:S01]  /*1c50*/  SHF.L.U32 R0, R12, 0x1f, RZ ;  /* 0x0000001f0c007819 */ /* 0x008fe200000006ff */
[----:B------:R-:W-:Y:S02]  /*1c60*/  UISETP.GE.U32.AND UP0, UPT, UR51, 0xff, UPT ;  /* 0x000000ff3300788c */ /* 0x000fe4000bf06070 */
[----:B------:R-:W-:Y:S01]  /*1c70*/  ULEA UR11, UR20, UR48, 0x7 ;  /* 0x00000030140b7291 */ /* 0x000fe2000f8e38ff */
[----:B------:R-:W-:-:S04]  /*1c80*/  UMOV UR7, URZ ;  /* 0x000000ff00077c82 */ /* 0x000fc80008000000 */
[----:B------:R2:W3:Y:S01]  /*1c90*/  SYNCS.PHASECHK.TRANS64.TRYWAIT P0, [UR4+0x40], R0 ;  /* 0x00004000ff0075a7 */ /* 0x0004e20008001104 */
[----:B------:R-:W-:-:S04]  /*1ca0*/  ULEA.HI UR4, UR16, UR16, URZ, 0x1 ;  /* 0x0000001010047291 */ /* 0x000fc8000f8f08ff */
[----:B------:R-:W-:-:S04]  /*1cb0*/  USHF.L.U32 UR4, UR4, 0x7, URZ ;  /* 0x0000000704047899 */ /* 0x000fc800080006ff */
[----:B------:R-:W-:-:S04]  /*1cc0*/  ULOP3.LUT UR35, UR4, 0xffffff00, URZ, 0xc0, !UPT ;  /* 0xffffff0004237892 */ /* 0x000fc8000f8ec0ff */
[----:B------:R-:W-:Y:S01]  /*1cd0*/  UIADD3 UR35, UPT, UPT, UR47, UR35, URZ ;  /* 0x000000232f237290 */ /* 0x000fe2000fffe0ff */
[----:B------:R-:W-:Y:S11]  /*1ce0*/  BRA.U !UP0, `(.L_x_25) ;  /* 0x0000000108c87547 */ /* 0x000ff6000b800000 */
[----:B------:R-:W-:Y:S01]  /*1cf0*/  UMOV UR16, UR46 ;  /* 0x0000002e00107c82 */ /* 0x000fe20008000000 */
[----:B------:R-:W-:Y:S01]  /*1d00*/  UMOV UR4, UR6 ;  /* 0x0000000600047c82 */ /* 0x000fe20008000000 */
[----:B------:R-:W-:-:S05]  /*1d10*/  UMOV UR34, URZ ;  /* 0x000000ff00227c82 */ /* 0x000fca0008000000 */
.L_x_31:
[----:B------:R-:W-:Y:S01]  /*1d20*/  ULEA UR33, UR4, UR13, 0x3 ;  /* 0x0000000d04217291 */ /* 0x000fe2000f8e18ff */
[----:B------:R-:W-:Y:S01]  /*1d30*/  @P3 MOV R2, 0xc000 ;  /* 0x0000c00000023802 */ /* 0x000fe20000000f00 */
[----:B-1-34-:R-:W-:Y:S10]  /*1d40*/  @P0 BRA `(.L_x_26) ;  /* 0x00000000000c0947 */ /* 0x01aff40003800000 */
[----:B------:R-:W-:-:S04]  /*1d50*/  SHF.L.U32 R3, R12, 0x1f, RZ ;  /* 0x0000001f0c037819 */ /* 0x000fc800000006ff */
[----:B------:R-:W3:Y:S02]  /*1d60*/  SYNCS.PHASECHK.TRANS64.TRYWAIT P0, [UR33+0x40], R3 ;  /* 0x00004003ff0075a7 */ /* 0x000ee40008001121 */
[----:B---3--:R-:W-:Y:S05]  /*1d70*/  @!P0 BRA `(.L_x_27) ;  /* 0x0000007400588947 */ /* 0x008fea0003800000 */
.L_x_26:
[----:B------:R3:W-:Y:S01]  /*1d80*/  @P3 SYNCS.ARRIVE.TRANS64 RZ, [UR33], R2 ;  /* 0x00000002ffff39a7 */ /* 0x0007e20008000021 */
[----:B------:R-:W-:Y:S02]  /*1d90*/  ULOP3.LUT UR5, UR21, 0x2, URZ, 0xfc, !UPT ;  /* 0x0000000215057892 */ /* 0x000fe4000f8efcff */
[----:B------:R-:W-:Y:S02]  /*1da0*/  UIADD3 UR16, UPT, UPT, UR16, 0x1, URZ ;  /* 0x0000000110107890 */ /* 0x000fe4000fffe0ff */
[----:B------:R-:W-:Y:S02]  /*1db0*/  UISETP.NE.AND UP0, UPT, UR5, 0x2, UPT ;  /* 0x000000020500788c */ /* 0x000fe4000bf05270 */
[----:B------:R-:W-:-:S07]  /*1dc0*/  UISETP.NE.AND UP2, UPT, UR16, 0x1, UPT ;  /* 0x000000011000788c */ /* 0x000fce000bf45270 */
[----:B------:R-:W-:Y:S05]  /*1dd0*/  BRA.U UP0, `(.L_x_28) ;  /* 0x0000000100047547 */ /* 0x000fea000b800000 */
[----:B-1----:R-:W-:Y:S05]  /*1de0*/  BPT.TRAP 0x1 ;  /* 0x000000040000795c */ /* 0x002fea0000300000 */
.L_x_28:
[----:B------:R-:W-:Y:S04]  /*1df0*/  BSSY.RECONVERGENT B0, `(.L_x_29) ;  /* 0x0000003000007945 */ /* 0x000fe80003800200 */
[----:B------:R-:W-:Y:S05]  /*1e00*/  @!P2 BRA `(.L_x_30) ;  /* 0x000000000004a947 */ /* 0x000fea0003800000 */
[----:B-1----:R-:W-:Y:S05]  /*1e10*/  BPT.TRAP 0x1 ;  /* 0x000000040000795c */ /* 0x002fea0000300000 */
.L_x_30:
[----:B-1----:R-:W-:Y:S05]  /*1e20*/  BSYNC.RECONVERGENT B0 ;  /* 0x0000000000007941 */ /* 0x002fea0003800200 */
.L_x_29:
[----:B------:R-:W-:Y:S02]  /*1e30*/  UIADD3 UR5, UPT, UPT, UR4, 0x1, URZ ;  /* 0x0000000104057890 */ /* 0x000fe4000fffe0ff */
[----:B------:R-:W-:Y:S02]  /*1e40*/  ULEA UR32, UR4, UR30, 0xe ;  /* 0x0000001e04207291 */ /* 0x000fe4000f8e70ff */
[----:B------:R-:W-:Y:S02]  /*1e50*/  UISETP.NE.AND UP0, UPT, UR5, 0x8, UPT ;  /* 0x000000080500788c */ /* 0x000fe4000bf05270 */
[----:B------:R-:W-:Y:S02]  /*1e60*/  UIADD3 UR14, UP1, UPT, UR28, 0x80, URZ ;  /* 0x000000801c0e7890 */ /* 0x000fe4000ff3e0ff */
[----:B------:R-:W-:Y:S02]  /*1e70*/  USEL UR7, URZ, 0x1, UP0 ;  /* 0x00000001ff077887 */ /* 0x000fe40008000000 */
[----:B------:R-:W-:-:S02]  /*1e80*/  USEL UR6, UR5, URZ, UP0 ;  /* 0x000000ff05067287 */ /* 0x000fc40008000000 */
[----:B------:R-:W-:Y:S02]  /*1e90*/  ULEA UR8, UR4, UR27, 0xd ;  /* 0x0000001b04087291 */ /* 0x000fe4000f8e68ff */
[----:B------:R-:W-:Y:S01]  /*1ea0*/  ULEA UR5, UR6, UR13, 0x3 ;  /* 0x0000000d06057291 */ /* 0x000fe2000f8e18ff */
[----:B------:R-:W-:Y:S01]  /*1eb0*/  LOP3.LUT R12, R12, UR7, RZ, 0x3c, !PT ;  /* 0x000000070c0c7c12 */ /* 0x000fe2000f8e3cff */
[----:B------:R-:W-:Y:S02]  /*1ec0*/  UIADD3 UR4, UP0, UPT, UR28, 0x180, URZ ;  /* 0x000001801c047890 */ /* 0x000fe4000ff1e0ff */
[----:B------:R-:W-:Y:S01]  /*1ed0*/  ULOP3.LUT UR33, UR33, 0xfefffff8, URZ, 0xc0, !UPT ;  /* 0xfefffff821217892 */ /* 0x000fe2000f8ec0ff */
[----:B--2---:R-:W-:Y:S01]  /*1ee0*/  SHF.L.U32 R0, R12, 0x1f, RZ ;  /* 0x0000001f0c007819 */ /* 0x004fe200000006ff */
[----:B------:R-:W-:Y:S02]  /*1ef0*/  UIADD3.X UR15, UPT, UPT, URZ, UR29, URZ, UP1, !UPT ;  /* 0x0000001dff0f7290 */ /* 0x000fe40008ffe4ff */
[----:B------:R-:W-:Y:S01]  /*1f00*/  UIADD3 UR32, UPT, UPT, UR13, 0x8400, UR32 ;  /* 0x000084000d207890 */ /* 0x000fe2000fffe020 */
[----:B------:R4:W1:Y:S01]  /*1f10*/  SYNCS.PHASECHK.TRANS64.TRYWAIT P0, [UR5+0x40], R0 ;  /* 0x00004000ff0075a7 */ /* 0x0008620008001105 */
[----:B------:R-:W-:-:S02]  /*1f20*/  UPRMT UR17, URZ, 0x5410, UR25 ;  /* 0x00005410ff117896 */ /* 0x000fc40008000019 */
[----:B------:R-:W-:Y:S02]  /*1f30*/  UIADD3 UR8, UPT, UPT, UR13, 0x28400, UR8 ;  /* 0x000284000d087890 */ /* 0x000fe4000fffe008 */
[----:B------:R-:W-:Y:S02]  /*1f40*/  UIADD3.X UR5, UPT, UPT, URZ, UR29, URZ, UP0, !UPT ;  /* 0x0000001dff057290 */ /* 0x000fe400087fe4ff */
[----:B------:R-:W-:Y:S01]  /*1f50*/  UPRMT UR7, URZ, 0x5410, UR24 ;  /* 0x00005410ff077896 */ /* 0x000fe20008000018 */
[----:B------:R-:W-:Y:S01]  /*1f60*/  UMOV UR18, 0x0 ;  /* 0x0000000000127882 */ /* 0x000fe20000000000 */
[----:B------:R-:W-:Y:S01]  /*1f70*/  UMOV UR19, 0x10000000 ;  /* 0x1000000000137882 */ /* 0x000fe20000000000 */
[----:B------:R-:W-:Y:S01]  /*1f80*/  UMOV UR10, UR34 ;  /* 0x00000022000a7c82 */ /* 0x000fe20008000000 */
[----:B------:R-:W-:Y:S01]  /*1f90*/  UMOV UR12, UR36 ;  /* 0x00000024000c7c82 */ /* 0x000fe20008000000 */
[----:B------:R-:W-:Y:S01]  /*1fa0*/  UMOV UR9, UR33 ;  /* 0x0000002100097c82 */ /* 0x000fe20008000000 */
[----:B------:R2:W-:Y:S03]  /*1fb0*/  UTMALDG.3D.MULTICAST.2CTA [UR32], [UR14], UR17, desc[UR18] ;  /* 0x000012200e0073b4 */ /* 0x0005e60008211811 */
[----:B------:R3:W-:Y:S01]  /*1fc0*/  UTMALDG.3D.MULTICAST.2CTA [UR8], [UR4], UR7, desc[UR18] ;  /* 0x00001208040073b4 */ /* 0x0007e20008211807 */
[----:B--2---:R-:W-:Y:S01]  /*1fd0*/  UIADD3 UR34, UPT, UPT, UR34, 0x80, URZ ;  /* 0x0000008022227890 */ /* 0x004fe2000fffe0ff */
[----:B---3--:R-:W-:Y:S01]  /*1fe0*/  UMOV UR7, UR31 ;  /* 0x0000001f00077c82 */ /* 0x008fe20008000000 */
[----:B------:R-:W-:Y:S01]  /*1ff0*/  UMOV UR4, UR6 ;  /* 0x0000000600047c82 */ /* 0x000fe20008000000 */
[----:B------:R-:W-:Y:S09]  /*2000*/  BRA.U UP2, `(.L_x_31) ;  /* 0xfffffffd02447547 */ /* 0x000ff2000b83ffff */
.L_x_25:
[----:B------:R-:W-:Y:S01]  /*2010*/  ULEA UR4, UR6, UR13, 0x3 ;  /* 0x0000000d06047291 */ /* 0x000fe2000f8e18ff */
[----:B--2-4-:R-:W-:Y:S01]  /*2020*/  SHF.L.U32 R0, R12, 0x1f, RZ ;  /* 0x0000001f0c007819 */ /* 0x014fe200000006ff */
[----:B------:R-:W-:Y:S01]  /*2030*/  @!P1 SYNCS.ARRIVE.TRANS64.A1T0 RZ, [UR13+0xa8], RZ ;  /* 0x0000a8ffffff99a7 */ /* 0x000fe2000810000d */
[----:B------:R-:W-:-:S06]  /*2040*/  UISETP.GT.AND UP0, UPT, UR45, UR44, UPT ;  /* 0x0000002c2d00728c */ /* 0x000fcc000bf04270 */
[----:B-1-3--:R1:W2:Y:S03]  /*2050*/  SYNCS.PHASECHK.TRANS64.TRYWAIT P0, [UR4+0x40], R0 ;  /* 0x00004000ff0075a7 */ /* 0x00a2a60008001104 */
[----:B------:R-:W-:Y:S05]  /*2060*/  BRA.U !UP0, `(.L_x_32) ;  /* 0x0000000108c07547 */ /* 0x000fea000b800000 */
[----:B------:R-:W-:Y:S01]  /*2070*/  UIADD3 UR26, UPT, UPT, UR49, UR7, URZ ;  /* 0x00000007311a7290 */ /* 0x000fe2000fffe0ff */
[----:B------:R-:W-:-:S11]  /*2080*/  UMOV UR4, UR6 ;  /* 0x0000000600047c82 */ /* 0x000fd60008000000 */
.L_x_38:
[----:B------:R-:W-:Y:S01]  /*2090*/  ULEA UR17, UR4, UR13, 0x3 ;  /* 0x0000000d04117291 */ /* 0x000fe2000f8e18ff */
[----:B--2---:R-:W-:Y:S01]  /*20a0*/  @P3 MOV R2, 0xc000 ;  /* 0x0000c00000023802 */ /* 0x004fe20000000f00 */
[----:B--2-4-:R-:W-:Y:S10]  /*20b0*/  @P0 BRA `(.L_x_33) ;  /* 0x00000000000c0947 */ /* 0x014ff40003800000 */
[----:B------:R-:W-:-:S04]  /*20c0*/  SHF.L.U32 R3, R12, 0x1f, RZ ;  /* 0x0000001f0c037819 */ /* 0x000fc800000006ff */
[----:B------:R-:W2:Y:S02]  /*20d0*/  SYNCS.PHASECHK.TRANS64.TRYWAIT P0, [UR17+0x40], R3 ;  /* 0x00004003ff0075a7 */ /* 0x000ea40008001111 */
[----:B--2---:R-:W-:Y:S05]  /*20e0*/  @!P0 BRA `(.L_x_34) ;  /* 0x0000007000948947 */ /* 0x004fea0003800000 */
.L_x_33:
[----:B------:R2:W-:Y:S01]  /*20f0*/  @P3 SYNCS.ARRIVE.TRANS64 RZ, [UR17], R2 ;  /* 0x00000002ffff39a7 */ /* 0x0005e20008000011 */
[----:B------:R-:W-:-:S04]  /*2100*/  ULOP3.LUT UR5, UR21, 0x2, URZ, 0xfc, !UPT ;  /* 0x0000000215057892 */ /* 0x000fc8000f8efcff */
[----:B------:R-:W-:-:S09]  /*2110*/  UISETP.NE.AND UP0, UPT, UR5, 0x2, UPT ;  /* 0x000000020500788c */ /* 0x000fd2000bf05270 */
[----:B------:R-:W-:Y:S05]  /*2120*/  BRA.U UP0, `(.L_x_35) ;  /* 0x0000000100047547 */ /* 0x000fea000b800000 */
[----:B------:R-:W-:Y:S05]  /*2130*/  BPT.TRAP 0x1 ;  /* 0x000000040000795c */ /* 0x000fea0000300000 */
.L_x_35:
[----:B------:R-:W-:Y:S04]  /*2140*/  BSSY.RECONVERGENT B0, `(.L_x_36) ;  /* 0x0000003000007945 */ /* 0x000fe80003800200 */
[----:B------:R-:W-:Y:S05]  /*2150*/  @!P2 BRA `(.L_x_37) ;  /* 0x000000000004a947 */ /* 0x000fea0003800000 */
[----:B------:R-:W-:Y:S05]  /*2160*/  BPT.TRAP 0x1 ;  /* 0x000000040000795c */ /* 0x000fea0000300000 */
.L_x_37:
[----:B------:R-:W-:Y:S05]  /*2170*/  BSYNC.RECONVERGENT B0 ;  /* 0x0000000000007941 */ /* 0x000fea0003800200 */
.L_x_36:
[----:B------:R-:W-:Y:S02]  /*2180*/  UIADD3 UR5, UPT, UPT, UR4, 0x1, URZ ;  /* 0x0000000104057890 */ /* 0x000fe4000fffe0ff */
[----:B------:R-:W-:Y:S02]  /*2190*/  UIADD3 UR14, UP1, UPT, UR28, 0x80, URZ ;  /* 0x000000801c0e7890 */ /* 0x000fe4000ff3e0ff */
[----:B------:R-:W-:Y:S02]  /*21a0*/  UISETP.NE.AND UP0, UPT, UR5, 0x8, UPT ;  /* 0x000000080500788c */ /* 0x000fe4000bf05270 */
[----:B------:R-:W-:Y:S02]  /*21b0*/  ULEA UR16, UR4, UR38, 0xe ;  /* 0x0000002604107291 */ /* 0x000fe4000f8e70ff */
[----:B------:R-:W-:Y:S02]  /*21c0*/  USEL UR8, URZ, 0x1, UP0 ;  /* 0x00000001ff087887 */ /* 0x000fe40008000000 */
[----:B------:R-:W-:-:S02]  /*21d0*/  USEL UR6, UR5, URZ, UP0 ;  /* 0x000000ff05067287 */ /* 0x000fc40008000000 */
[----:B------:R-:W-:Y:S02]  /*21e0*/  UIADD3 UR22, UP0, UPT, UR28, 0x180, URZ ;  /* 0x000001801c167890 */ /* 0x000fe4000ff1e0ff */
[----:B------:R-:W-:Y:S01]  /*21f0*/  ULEA UR5, UR6, UR13, 0x3 ;  /* 0x0000000d06057291 */ /* 0x000fe2000f8e18ff */
[----:B------:R-:W-:Y:S01]  /*2200*/  LOP3.LUT R12, R12, UR8, RZ, 0x3c, !PT ;  /* 0x000000080c0c7c12 */ /* 0x000fe2000f8e3cff */
[----:B------:R-:W-:Y:S02]  /*2210*/  ULEA UR8, UR4, UR37, 0xd ;  /* 0x0000002504087291 */ /* 0x000fe4000f8e68ff */
[----:B------:R-:W-:Y:S01]  /*2220*/  USHF.L.U32 UR18, UR7, 0x7, URZ ;  /* 0x0000000707127899 */ /* 0x000fe200080006ff */
[----:B-1----:R-:W-:Y:S01]  /*2230*/  SHF.L.U32 R0, R12, 0x1f, RZ ;  /* 0x0000001f0c007819 */ /* 0x002fe200000006ff */
[----:B------:R-:W-:Y:S02]  /*2240*/  ULOP3.LUT UR17, UR17, 0xfefffff8, URZ, 0xc0, !UPT ;  /* 0xfefffff811117892 */ /* 0x000fe4000f8ec0ff */
[----:B------:R-:W-:Y:S01]  /*2250*/  UPRMT UR4, URZ, 0x5410, UR25 ;  /* 0x00005410ff047896 */ /* 0x000fe20008000019 */
[----:B------:R3:W4:Y:S01]  /*2260*/  SYNCS.PHASECHK.TRANS64.TRYWAIT P0, [UR5+0x40], R0 ;  /* 0x00004000ff0075a7 */ /* 0x0007220008001105 */
[----:B------:R-:W-:-:S02]  /*2270*/  UIADD3.X UR15, UPT, UPT, URZ, UR29, URZ, UP1, !UPT ;  /* 0x0000001dff0f7290 */ /* 0x000fc40008ffe4ff */
[----:B------:R-:W-:Y:S02]  /*2280*/  UPRMT UR5, URZ, 0x5410, UR24 ;  /* 0x00005410ff057896 */ /* 0x000fe40008000018 */
[----:B------:R-:W-:Y:S01]  /*2290*/  UIADD3.X UR23, UPT, UPT, URZ, UR29, URZ, UP0, !UPT ;  /* 0x0000001dff177290 */ /* 0x000fe200087fe4ff */
[----:B------:R-:W-:Y:S01]  /*22a0*/  UMOV UR32, 0x0 ;  /* 0x0000000000207882 */ /* 0x000fe20000000000 */
[----:B------:R-:W-:Y:S01]  /*22b0*/  UMOV UR33, 0x10000000 ;  /* 0x1000000000217882 */ /* 0x000fe20000000000 */
[----:B------:R-:W-:Y:S01]  /*22c0*/  UMOV UR19, UR35 ;  /* 0x0000002300137c82 */ /* 0x000fe20008000000 */
[----:B------:R-:W-:Y:S01]  /*22d0*/  UMOV UR20, UR36 ;  /* 0x0000002400147c82 */ /* 0x000fe20008000000 */
[----:B------:R-:W-:Y:S01]  /*22e0*/  UMOV UR12, UR36 ;  /* 0x00000024000c7c82 */ /* 0x000fe20008000000 */
[----:B------:R-:W-:Y:S01]  /*22f0*/  UMOV UR9, UR17 ;  /* 0x0000001100097c82 */ /* 0x000fe20008000000 */
[----:B------:R-:W-:Y:S01]  /*2300*/  UMOV UR10, UR18 ;  /* 0x00000012000a7c82 */ /* 0x000fe20008000000 */
[----:B------:R1:W-:Y:S01]  /*2310*/  UTMALDG.3D.MULTICAST.2CTA [UR16], [UR14], UR4, desc[UR32] ;  /* 0x000020100e0073b4 */ /* 0x0003e20008211804 */
[----:B------:R-:W-:-:S04]  /*2320*/  UIADD3 UR7, UPT, UPT, UR7, 0x1, URZ ;  /* 0x0000000107077890 */ /* 0x000fc8000fffe0ff */
[----:B------:R-:W-:Y:S01]  /*2330*/  UISETP.NE.AND UP0, UPT, UR7, UR26, UPT ;  /* 0x0000001a0700728c */ /* 0x000fe2000bf05270 */
[----:B------:R3:W-:Y:S01]  /*2340*/  UTMALDG.3D.MULTICAST.2CTA [UR8], [UR22], UR5, desc[UR32] ;  /* 0x00002008160073b4 */ /* 0x0007e20008211805 */
[----:B-1----:R-:W-:-:S07]  /*2350*/  UMOV UR4, UR6 ;  /* 0x0000000600047c82 */ /* 0x002fce0008000000 */
[----:B---3--:R-:W-:Y:S05]  /*2360*/  BRA.U UP0, `(.L_x_38) ;  /* 0xfffffffd00487547 */ /* 0x008fea000b83ffff */
.L_x_32:
[C---:B------:R-:W-:Y:S01]  /*2370*/  LEA R3, R11.reuse, UR13, 0x3 ;  /* 0x0000000d0b037c11 */ /* 0x040fe2000f8e18ff */
[----:B------:R-:W-:Y:S01]  /*2380*/  NOP ;  /* 0x0000000000007918 */ /* 0x000fe20000000000 */
[----:B-1----:R-:W-:Y:S02]  /*2390*/  SHF.L.U32 R0, R10, 0x1f, RZ ;  /* 0x0000001f0a007819 */ /* 0x002fe400000006ff */
[----:B------:R-:W-:Y:S02]  /*23a0*/  LEA R5, R11, UR13, 0x4 ;  /* 0x0000000d0b057c11 */ /* 0x000fe4000f8e20ff */
[----:B--2-4-:R-:W1:Y:S02]  /*23b0*/  SYNCS.PHASECHK.TRANS64.TRYWAIT P0, [R3+URZ+0xb0], R0 ;  /* 0x0000b000030075a7 */ /* 0x014e6400080011ff */
[----:B-1----:R-:W-:Y:S05]  /*23c0*/  @!P0 BRA `(.L_x_39) ;  /* 0x0000006c00f48947 */ /* 0x002fea0003800000 */
.L_x_131:
[----:B------:R-:W2:Y:S01]  /*23d0*/  LDS.128 R4, [R5+0x140] ;  /* 0x0001400005047984 */ /* 0x000ea20000000c00 */
[----:B------:R-:W-:Y:S01]  /*23e0*/  UISETP.GE.AND UP0, UPT, UR42, 0x1, UPT ;  /* 0x000000012a00788c */ /* 0x000fe2000bf06270 */
[----:B------:R-:W-:Y:S01]  /*23f0*/  @!PT LDS RZ, [RZ] ;  /* 0x00000000fffff984 */ /* 0x000fe20000000800 */
[----:B------:R-:W-:Y:S01]  /*2400*/  @!PT LDS RZ, [RZ] ;  /* 0x00000000fffff984 */ /* 0x000fe20000000800 */
[----:B------:R-:W-:Y:S01]  /*2410*/  @!PT LDS RZ, [RZ] ;  /* 0x00000000fffff984 */ /* 0x000fe20000000800 */
[----:B------:R-:W-:Y:S01]  /*2420*/  @!PT LDS RZ, [RZ] ;  /* 0x00000000fffff984 */ /* 0x000fe20000000800 */
[----:B------:R3:W-:Y:S06]  /*2430*/  MEMBAR.ALL.CTA ;  /* 0x0000000000007992 */ /* 0x0007ec0000008000 */
[----:B---3--:R-:W3:Y:S01]  /*2440*/  FENCE.VIEW.ASYNC.S ;  /* 0x00000000000073c6 */ /* 0x008ee20000000000 */
[----:B--2---:R-:W-:-:S13]  /*2450*/  LOP3.LUT P0, RZ, R6, 0x1, RZ, 0xc0, !PT ;  /* 0x0000000106ff7812 */ /* 0x004fda000780c0ff */
[----:B---3--:R-:W-:Y:S01]  /*2460*/  VOTEU.ANY UP1, P0 ;  /* 0x0000000000ff7886 */ /* 0x008fe20000020100 */
[----:B------:R-:W-:-:S13]  /*2470*/  PLOP3.LUT P0, PT, PT, PT, UP1, 0x80, 0x8 ;  /* 0x000000000008781c */ /* 0x000fda0003f0f018 */
[----:B-1----:R-:W-:Y:S02]  /*2480*/  @P0 LOP3.LUT R0, R5, 0xffff, RZ, 0xc0, !PT ;  /* 0x0000ffff05000812 */ /* 0x002fe400078ec0ff */
[----:B------:R-:W-:Y:S02]  /*2490*/  @P0 MOV R2, R4 ;  /* 0x0000000400020202 */ /* 0x000fe40000000f00 */
[----:B------:R-:W-:Y:S01]  /*24a0*/  @P0 R2UR UR5, R0 ;  /* 0x00000000000502ca */ /* 0x000fe200000e0000 */
[----:B------:R-:W-:Y:S01]  /*24b0*/  VIADD R0, R3, 0xc0 ;  /* 0x000000c003007836 */ /* 0x000fe20000000000 */
[----:B------:R-:W-:Y:S02]  /*24c0*/  @P0 SHF.R.U32.HI R4, RZ, 0x10, R5 ;  /* 0x00000010ff040819 */ /* 0x000fe40000011605 */
[----:B------:R-:W-:Y:S02]  /*24d0*/  @P0 R2UR UR7, R2 ;  /* 0x00000000020702ca */ /* 0x000fe400000e0000 */
[----:B------:R-:W-:-:S02]  /*24e0*/  PRMT R0, RZ, 0x654, R0 ;  /* 0x00000654ff007816 */ /* 0x000fc40000000000 */
[----:B------:R-:W-:Y:S02]  /*24f0*/  @P0 R2UR UR4, R4 ;  /* 0x00000000040402ca */ /* 0x000fe400000e0000 */
[----:B------:R1:W-:Y:S03]  /*2500*/  SYNCS.ARRIVE.TRANS64.RED.A1T0 RZ, [R0+URZ], RZ ;  /* 0x000000ff00ff79a7 */ /* 0x0003e600081004ff */
[----:B------:R-:W-:-:S04]  /*2510*/  @UP1 UMOV UR39, UR5 ;  /* 0x0000000500271c82 */ /* 0x000fc80008000000 */
[----:B------:R-:W-:-:S04]  /*2520*/  @UP1 UMOV UR40, UR7 ;  /* 0x0000000700281c82 */ /* 0x000fc80008000000 */
[----:B------:R-:W-:Y:S01]  /*2530*/  @UP1 UMOV UR36, UR4 ;  /* 0x0000000400241c82 */ /* 0x000fe20008000000 */
[----:B------:R-:W-:Y:S05]  /*2540*/  BRA.U !UP0, `(.L_x_40) ;  /* 0x0000000108d47547 */ /* 0x000fea000b800000 */
[----:B------:R-:W2:Y:S01]  /*2550*/  LDCU.128 UR16, c[0x0][0xb10] ;  /* 0x00016200ff1077ac */ /* 0x000ea20008000c00 */
[----:B------:R-:W3:Y:S01]  /*2560*/  LDCU UR12, c[0x0][0xb20] ;  /* 0x00016400ff0c77ac */ /* 0x000ee20008000800 */
[----:B------:R-:W4:Y:S01]  /*2570*/  LDCU UR20, c[0x0][0xb0c] ;  /* 0x00016180ff1477ac */ /* 0x000f220008000800 */
[----:B------:R-:W1:Y:S01]  /*2580*/  LDCU.64 UR8, c[0x0][0xb28] ;  /* 0x00016500ff0877ac */ /* 0x000e620008000a00 */
[----:B------:R-:W-:Y:S02]  /*2590*/  UISETP.NE.AND UP3, UPT, UR42, 0x1, UPT ;  /* 0x000000012a00788c */ /* 0x000fe4000bf65270 */
[----:B--2---:R-:W-:Y:S02]  /*25a0*/  UIMAD.WIDE.U32 UR10, UR41, UR19, URZ ;  /* 0x00000013290a72a5 */ /* 0x004fe4000f8e00ff */
[----:B------:R-:W-:Y:S02]  /*25b0*/  UIMAD.WIDE.U32 UR4, UR43, UR16, URZ ;  /* 0x000000102b0472a5 */ /* 0x000fe4000f8e00ff */
[----:B------:R-:W-:-:S02]  /*25c0*/  UISETP.NE.AND UP0, UPT, UR18, 0x1, UPT ;  /* 0x000000011200788c */ /* 0x000fc4000bf05270 */
[----:B------:R-:W-:Y:S01]  /*25d0*/  UIMAD.WIDE.U32 UR22, UR39, UR19, URZ ;  /* 0x00000013271672a5 */ /* 0x000fe2000f8e00ff */
[----:B------:R-:W-:Y:S02]  /*25e0*/  UMOV UR10, UR11 ;  /* 0x0000000b000a7c82 */ /* 0x000fe40008000000 */
[----:B------:R-:W-:Y:S01]  /*25f0*/  UMOV UR4, UR5 ;  /* 0x0000000500047c82 */ /* 0x000fe20008000000 */
[----:B---3--:R-:W-:Y:S02]  /*2600*/  USHF.R.U32.HI UR10, URZ, UR12, UR10 ;  /* 0x0000000cff0a7299 */ /* 0x008fe4000801160a */
[----:B----4-:R-:W-:Y:S02]  /*2610*/  UISETP.NE.AND UP2, UPT, UR20, 0x1, UPT ;  /* 0x000000011400788c */ /* 0x010fe4000bf45270 */
[----:B------:R-:W-:Y:S02]  /*2620*/  USHF.R.U32.HI UR4, URZ, UR17, UR4 ;  /* 0x00000011ff047299 */ /* 0x000fe40008011604 */
[----:B------:R-:W-:-:S02]  /*2630*/  USEL UR5, UR41, UR10, !UP0 ;  /* 0x0000000a29057287 */ /* 0x000fc4000c000000 */
[----:B------:R-:W-:Y:S02]  /*2640*/  USEL UR7, UR43, UR4, !UP2 ;  /* 0x000000042b077287 */ /* 0x000fe4000d000000 */
[----:B-1----:R-:W-:Y:S01]  /*2650*/  UIMAD.WIDE.U32 UR10, UR5, UR8, URZ ;  /* 0x00000008050a72a5 */ /* 0x002fe2000f8e00ff */
[----:B------:R-:W-:Y:S01]  /*2660*/  UMOV UR4, UR23 ;  /* 0x0000001700047c82 */ /* 0x000fe20008000000 */
[----:B------:R-:W-:Y:S02]  /*2670*/  UIMAD.WIDE.U32 UR14, UR40, UR16, URZ ;  /* 0x00000010280e72a5 */ /* 0x000fe4000f8e00ff */
[----:B------:R-:W-:-:S03]  /*2680*/  UIMAD.WIDE.U32 UR22, UR7, UR8, URZ ;  /* 0x00000008071672a5 */ /* 0x000fc6000f8e00ff */
[----:B------:R-:W-:Y:S01]  /*2690*/  UMOV UR10, UR11 ;  /* 0x0000000b000a7c82 */ /* 0x000fe20008000000 */
[----:B------:R-:W-:Y:S02]  /*26a0*/  USHF.R.U32.HI UR4, URZ, UR12, UR4 ;  /* 0x0000000cff047299 */ /* 0x000fe40008011604 */
[----:B------:R-:W-:Y:S01]  /*26b0*/  @UP3 USHF.R.U32.HI UR5, URZ, UR9, UR10 ;  /* 0x00000009ff053299 */ /* 0x000fe2000801160a */
[----:B------:R-:W-:Y:S01]  /*26c0*/  UMOV UR14, UR15 ;  /* 0x0000000f000e7c82 */ /* 0x000fe20008000000 */
[----:B------:R-:W-:Y:S01]  /*26d0*/  UMOV UR22, UR23 ;  /* 0x0000001700167c82 */ /* 0x000fe20008000000 */
[----:B------:R-:W-:Y:S02]  /*26e0*/  USHF.R.U32.HI UR17, URZ, UR17, UR14 ;  /* 0x00000011ff117299 */ /* 0x000fe4000801160e */
[----:B------:R-:W-:Y:S02]  /*26f0*/  USEL UR4, UR39, UR4, !UP0 ;  /* 0x0000000427047287 */ /* 0x000fe4000c000000 */
[----:B------:R-:W-:-:S02]  /*2700*/  @UP3 USHF.R.U32.HI UR7, URZ, UR9, UR22 ;  /* 0x00000009ff073299 */ /* 0x000fc40008011616 */
[----:B------:R-:W-:Y:S02]  /*2710*/  UIMAD UR10, UR42, UR5, URZ ;  /* 0x000000052a0a72a4 */ /* 0x000fe4000f8e02ff */
[----:B------:R-:W-:Y:S02]  /*2720*/  USEL UR5, UR40, UR17, !UP2 ;  /* 0x0000001128057287 */ /* 0x000fe4000d000000 */
[----:B------:R-:W-:Y:S02]  /*2730*/  UIMAD UR12, UR42, UR7, URZ ;  /* 0x000000072a0c72a4 */ /* 0x000fe4000f8e02ff */
[----:B------:R-:W-:Y:S02]  /*2740*/  UISETP.GE.AND UP0, UPT, UR4, UR10, UPT ;  /* 0x0000000a0400728c */ /* 0x000fe4000bf06270 */
[----:B------:R-:W-:Y:S02]  /*2750*/  UIMAD.WIDE.U32 UR10, UR4, UR8, URZ ;  /* 0x00000008040a72a5 */ /* 0x000fe4000f8e00ff */
[----:B------:R-:W-:-:S02]  /*2760*/  UISETP.GE.OR UP0, UPT, UR5, UR12, UP0 ;  /* 0x0000000c0500728c */ /* 0x000fc40008706670 */
        /* <DEDUP_REMOVED lines=19> */
.L_x_40:
[----:B------:R-:W2:Y:S02]  /*28a0*/  LDCU UR4, c[0x0][0xb30] ;  /* 0x00016600ff0477ac */ /* 0x000ea40008000800 */
[----:B--2---:R-:W-:-:S09]  /*28b0*/  UISETP.NE.AND UP0, UPT, UR4, 0x1, UPT ;  /* 0x000000010400788c */ /* 0x004fd2000bf05270 */
        /* <DEDUP_REMOVED lines=14> */
[----:B------:R-:W-:Y:S02]  /*29a0*/  UIADD3 UR7, UPT, UPT, UR5, -UR4, URZ ;  /* 0x8000000405077290 */ /* 0x000fe4000fffe0ff */
[----:B------:R-:W-:Y:S02]  /*29b0*/  UIADD3 UR4, UPT, UPT, -UR5, UR4, URZ ;  /* 0x0000000405047290 */ /* 0x000fe4000fffe1ff */
[----:B------:R-:W-:Y:S02]  /*29c0*/  UIMAD UR39, UR7, UR18, UR39 ;  /* 0x00000012072772a4 */ /* 0x000fe4000f8e0227 */
[----:B------:R-:W-:-:S12]  /*29d0*/  UIMAD UR40, UR4, UR10, UR40 ;  /* 0x0000000a042872a4 */ /* 0x000fd8000f8e0228 */
.L_x_41:
[----:B------:R-:W-:Y:S01]  /*29e0*/  VIADD R11, R11, 0x1 ;  /* 0x000000010b0b7836 */ /* 0x000fe20000000000 */
[----:B------:R-:W-:Y:S01]  /*29f0*/  PLOP3.LUT P1, PT, PT, PT, PT, 0x80, 0x8 ;  /* 0x000000000008781c */ /* 0x000fe20003f2f070 */
[----:B------:R-:W-:Y:S02]  /*2a00*/  UIADD3 UR16, UPT, UPT, UR40, UR59, URZ ;  /* 0x0000003b28107290 */ /* 0x000fe4000fffe0ff */
[----:B------:R-:W-:Y:S01]  /*2a10*/  UIADD3 UR20, UPT, UPT, UR39, UR60, URZ ;  /* 0x0000003c27147290 */ /* 0x000fe2000fffe0ff */
[----:B------:R-:W-:-:S04]  /*2a20*/  ISETP.NE.AND P0, PT, R11, 0x2, PT ;  /* 0x000000020b00780c */ /* 0x000fc80003f05270 */
[----:B------:R-:W-:Y:S02]  /*2a30*/  SEL R3, RZ, 0x1, P0 ;  /* 0x00000001ff037807 */ /* 0x000fe40000000000 */
[----:B------:R-:W-:Y:S02]  /*2a40*/  SEL R11, R11, RZ, P0 ;  /* 0x000000ff0b0b7207 */ /* 0x000fe40000000000 */
[----:B------:R-:W-:Y:S01]  /*2a50*/  LOP3.LUT R10, R10, R3, RZ, 0x3c, !PT ;  /* 0x000000030a0a7212 */ /* 0x000fe200078e3cff */
[----:B------:R-:W-:Y:S06]  /*2a60*/  BRA.U UP1, `(.L_x_42) ;  /* 0xfffffff101447547 */ /* 0x000fec000b83ffff */
[----:B------:R-:W-:Y:S01]  /*2a70*/  UIADD3 UR13, UPT, UPT, UR13, 0x40, URZ ;  /* 0x000000400d0d7890 */ /* 0x000fe2000fffe0ff */
[----:B------:R-:W-:-:S03]  /*2a80*/  SHF.L.U32 R3, R12, 0x1f, RZ ;  /* 0x0000001f0c037819 */ /* 0x000fc600000006ff */
[----:B------:R-:W-:-:S09]  /*2a90*/  ULEA UR4, UR6, UR13, 0x3 ;  /* 0x0000000d06047291 */ /* 0x000fd2000f8e18ff */
[----:B------:R-:W2:Y:S02]  /*2aa0*/  SYNCS.PHASECHK.TRANS64.TRYWAIT P0, [UR4], R3 ;  /* 0x00000003ff0075a7 */ /* 0x000ea40008001104 */
[----:B--2---:R-:W-:Y:S05]  /*2ab0*/  @!P0 BRA `(.L_x_43) ;  /* 0x00000068004c8947 */ /* 0x004fea0003800000 */
.L_x_133:
[----:B------:R-:W-:-:S04]  /*2ac0*/  UIADD3 UR4, UPT, UPT, UR6, 0x1, URZ ;  /* 0x0000000106047890 */ /* 0x000fc8000fffe0ff */
[----:B------:R-:W-:-:S04]  /*2ad0*/  UISETP.NE.AND UP0, UPT, UR4, 0x8, UPT ;  /* 0x000000080400788c */ /* 0x000fc8000bf05270 */
[----:B------:R-:W-:Y:S02]  /*2ae0*/  USEL UR6, URZ, 0x1, UP0 ;  /* 0x00000001ff067887 */ /* 0x000fe40008000000 */
[----:B------:R-:W-:-:S04]  /*2af0*/  USEL UR4, UR4, URZ, UP0 ;  /* 0x000000ff04047287 */ /* 0x000fc80008000000 */
[----:B------:R-:W-:Y:S01]  /*2b00*/  ULEA UR5, UR4, UR13, 0x3 ;  /* 0x0000000d04057291 */ /* 0x000fe2000f8e18ff */
[----:B------:R-:W-:-:S04]  /*2b10*/  LOP3.LUT R2, R12, UR6, RZ, 0x3c, !PT ;  /* 0x000000060c027c12 */ /* 0x000fc8000f8e3cff */
[----:B-1----:R-:W-:-:S04]  /*2b20*/  SHF.L.U32 R3, R2, 0x1f, RZ ;  /* 0x0000001f02037819 */ /* 0x002fc800000006ff */
[----:B------:R-:W1:Y:S02]  /*2b30*/  SYNCS.PHASECHK.TRANS64.TRYWAIT P0, [UR5], R3 ;  /* 0x00000003ff0075a7 */ /* 0x000e640008001105 */
[----:B-1----:R-:W-:Y:S05]  /*2b40*/  @!P0 BRA `(.L_x_44) ;  /* 0x0000006800408947 */ /* 0x002fea0003800000 */
.L_x_135:
        /* <DEDUP_REMOVED lines=9> */
.L_x_137:
        /* <DEDUP_REMOVED lines=9> */
.L_x_139:
        /* <DEDUP_REMOVED lines=9> */
.L_x_141:
        /* <DEDUP_REMOVED lines=9> */
.L_x_143:
        /* <DEDUP_REMOVED lines=9> */
.L_x_145:
[----:B------:R-:W-:-:S04]  /*2e20*/  UIADD3 UR4, UPT, UPT, UR4, 0x1, URZ ;  /* 0x0000000104047890 */ /* 0x000fc8000fffe0ff */
[----:B------:R-:W-:-:S04]  /*2e30*/  UISETP.NE.AND UP0, UPT, UR4, 0x8, UPT ;  /* 0x000000080400788c */ /* 0x000fc8000bf05270 */
[----:B------:R-:W-:Y:S02]  /*2e40*/  USEL UR5, URZ, 0x1, UP0 ;  /* 0x00000001ff057887 */ /* 0x000fe40008000000 */
[----:B------:R-:W-:-:S04]  /*2e50*/  USEL UR4, UR4, URZ, UP0 ;  /* 0x000000ff04047287 */ /* 0x000fc80008000000 */
[----:B------:R-:W-:Y:S01]  /*2e60*/  ULEA UR4, UR4, UR13, 0x3 ;  /* 0x0000000d04047291 */ /* 0x000fe2000f8e18ff */
[----:B-1----:R-:W-:-:S04]  /*2e70*/  LOP3.LUT R3, R2, UR5, RZ, 0x3c, !PT ;  /* 0x0000000502037c12 */ /* 0x002fc8000f8e3cff */
[----:B------:R-:W-:Y:S01]  /*2e80*/  SHF.L.U32 R3, R3, 0x1f, RZ ;  /* 0x0000001f03037819 */ /* 0x000fe200000006ff */
[----:B------:R-:W-:-:S07]  /*2e90*/  IMAD.U32 R0, RZ, RZ, UR4 ;  /* 0x00000004ff007e24 */ /* 0x000fce000f8e00ff */
.L_x_50:
[----:B-1----:R1:W2:Y:S02]  /*2ea0*/  SYNCS.PHASECHK.TRANS64.TRYWAIT P0, [R0+URZ], R3 ;  /* 0x00000003000075a7 */ /* 0x0022a400080011ff */
[----:B--2---:R-:W-:Y:S05]  /*2eb0*/  @!P0 NANOSLEEP.SYNCS 0x989680 ;  /* 0x009896800000895d */ /* 0x004fea0003900000 */
[----:B------:R-:W2:Y:S02]  /*2ec0*/  @!P0 SYNCS.PHASECHK.TRANS64 P0, [R0+URZ], R3 ;  /* 0x00000003000085a7 */ /* 0x000ea400080010ff */
[----:B--2---:R-:W-:Y:S05]  /*2ed0*/  @P0 EXIT ;  /* 0x000000000000094d */ /* 0x004fea0003800000 */
[----:B------:R-:W-:Y:S05]  /*2ee0*/  BRA `(.L_x_50) ;  /* 0xfffffffc00ec7947 */ /* 0x000fea000383ffff */
.L_x_22:
[----:B------:R-:W-:-:S04]  /*2ef0*/  UISETP.NE.AND UP0, UPT, UR50, URZ, UPT ;  /* 0x000000ff3200728c */ /* 0x000fc8000bf05270 */
[----:B------:R-:W-:-:S09]  /*2f00*/  UISETP.NE.OR UP0, UPT, UR21, 0x1, UP0 ;  /* 0x000000011500788c */ /* 0x000fd20008705670 */
[----:B------:R-:W-:Y:S05]  /*2f10*/  BRA.U UP0, `(.L_x_51) ;  /* 0x0000000500487547 */ /* 0x000fea000b800000 */
[----:B------:R-:W-:Y:S01]  /*2f20*/  ISETP.GE.U32.AND P2, PT, R0, 0x8, PT ;  /* 0x000000080000780c */ /* 0x000fe20003f46070 */
[----:B------:R-:W-:Y:S01]  /*2f30*/  IMAD.MOV.U32 R12, RZ, RZ, 0x1 ;  /* 0x00000001ff0c7424 */ /* 0x000fe200078e00ff */
[----:B------:R-:W-:Y:S02]  /*2f40*/  CS2R R10, SRZ ;  /* 0x00000000000a7805 */ /* 0x000fe4000001ff00 */
[----:B------:R-:W-:Y:S01]  /*2f50*/  CS2R R8, SRZ ;  /* 0x0000000000087805 */ /* 0x000fe2000001ff00 */
[----:B------:R-:W-:Y:S01]  /*2f60*/  UMOV UR4, 0x400 ;  /* 0x0000040000047882 */ /* 0x000fe20000000000 */
[----:B------:R-:W-:Y:S01]  /*2f70*/  UMOV UR5, URZ ;  /* 0x000000ff00057c82 */ /* 0x000fe20008000000 */
[----:B------:R-:W-:-:S12]  /*2f80*/  ULEA UR6, UR50, UR4, 0x18 ;  /* 0x0000000432067291 */ /* 0x000fd8000f8ec0ff */
.L_x_55:
[----:B------:R-:W-:Y:S02]  /*2f90*/  LEA R2, R8, UR6, 0x3 ;  /* 0x0000000608027c11 */ /* 0x000fe4000f8e18ff */
[----:B------:R-:W-:-:S03]  /*2fa0*/  SHF.L.U32 R5, R9, 0x1f, RZ ;  /* 0x0000001f09057819 */ /* 0x000fc600000006ff */
[----:B------:R-:W-:Y:S01]  /*2fb0*/  VIADD R4, R2, 0x120 ;  /* 0x0000012002047836 */ /* 0x000fe20000000000 */
[----:B------:R-:W2:Y:S02]  /*2fc0*/  SYNCS.PHASECHK.TRANS64.TRYWAIT P0, [R2+URZ+0x110], R5 ;  /* 0x00011005020075a7 */ /* 0x000ea400080011ff */
[----:B--2---:R-:W-:Y:S05]  /*2fd0*/  @!P0 BRA `(.L_x_52) ;  /* 0x0000006400ac8947 */ /* 0x004fea0003800000 */
.L_x_146:
[----:B------:R-:W-:Y:S01]  /*2fe0*/  ULEA UR4, UR5, UR6, 0x3 ;  /* 0x0000000605047291 */ /* 0x000fe2000f8e18ff */
[----:B------:R-:W-:Y:S02]  /*2ff0*/  PRMT R4, RZ, 0x654, R4 ;  /* 0x00000654ff047816 */ /* 0x000fe40000000004 */
[----:B--2---:R-:W-:Y:S01]  /*3000*/  SHF.L.U32 R5, R12, 0x1f, RZ ;  /* 0x0000001f0c057819 */ /* 0x004fe200000006ff */
[----:B------:R-:W-:Y:S01]  /*3010*/  UIADD3 UR7, UPT, UPT, UR4, 0xb0, URZ ;  /* 0x000000b004077890 */ /* 0x000fe2000fffe0ff */
[----:B------:R2:W-:Y:S05]  /*3020*/  SYNCS.ARRIVE.TRANS64.RED.A1T0 RZ, [R4+URZ], RZ ;  /* 0x000000ff04ff79a7 */ /* 0x0005ea00081004ff */
[----:B------:R-:W-:Y:S01]  /*3030*/  IMAD.U32 R7, RZ, RZ, UR7 ;  /* 0x00000007ff077e24 */ /* 0x000fe2000f8e00ff */
[----:B------:R-:W3:Y:S04]  /*3040*/  SYNCS.PHASECHK.TRANS64.TRYWAIT P0, [UR4+0xc0], R5 ;  /* 0x0000c005ff0075a7 */ /* 0x000ee80008001104 */
[----:B------:R-:W-:Y:S01]  /*3050*/  PRMT R6, R0, 0x654, R7 ;  /* 0x0000065400067816 */ /* 0x000fe20000000007 */
[----:B--2---:R-:W-:Y:S01]  /*3060*/  @!P2 IMAD.MOV.U32 R4, RZ, RZ, 0x10 ;  /* 0x00000010ff04a424 */ /* 0x004fe200078e00ff */
[----:B---3--:R-:W-:Y:S06]  /*3070*/  @!P0 BRA `(.L_x_53) ;  /* 0x0000006400988947 */ /* 0x008fec0003800000 */
.L_x_148:
[----:B------:R-:W-:Y:S01]  /*3080*/  ULEA UR8, UR5, UR6, 0x4 ;  /* 0x0000000605087291 */ /* 0x000fe2000f8e20ff */
[----:B------:R-:W-:Y:S01]  /*3090*/  SEL R3, R6, R3, !P2 ;  /* 0x0000000306037207 */ /* 0x000fe20005000000 */
[----:B------:R-:W-:Y:S01]  /*30a0*/  UIADD3 UR9, UPT, UPT, UR4, 0xb0, URZ ;  /* 0x000000b004097890 */ /* 0x000fe2000fffe0ff */
[----:B--2---:R-:W-:Y:S01]  /*30b0*/  LEA R2, R11, UR6, 0x3 ;  /* 0x000000060b027c11 */ /* 0x004fe2000f8e18ff */
[----:B------:R-:W-:Y:S01]  /*30c0*/  UIADD3 UR8, UPT, UPT, UR8, 0x140, URZ ;  /* 0x0000014008087890 */ /* 0x000fe2000fffe0ff */
[----:B------:R-:W-:Y:S01]  /*30d0*/  SHF.L.U32 R5, R10, 0x1f, RZ ;  /* 0x0000001f0a057819 */ /* 0x000fe200000006ff */
[----:B------:R2:W-:Y:S01]  /*30e0*/  @!P2 SYNCS.ARRIVE.TRANS64.RED RZ, [R3+URZ], R4 ;  /* 0x0000000403ffa9a7 */ /* 0x0005e200080004ff */
[----:B------:R-:W-:Y:S01]  /*30f0*/  UIADD3 UR4, UPT, UPT, UR5, 0x1, URZ ;  /* 0x0000000105047890 */ /* 0x000fe2000fffe0ff */
[----:B------:R-:W-:-:S03]  /*3100*/  VIADD R8, R8, 0x1 ;  /* 0x0000000108087836 */ /* 0x000fc60000000000 */
[----:B------:R-:W-:Y:S02]  /*3110*/  UISETP.NE.AND UP0, UPT, UR4, 0x2, UPT ;  /* 0x000000020400788c */ /* 0x000fe4000bf05270 */
[----:B------:R-:W-:Y:S06]  /*3120*/  UGETNEXTWORKID.BROADCAST [UR8], [UR9] ;  /* 0x00000000080073ca */ /* 0x000fec0008000100 */
[----:B------:R-:W-:Y:S01]  /*3130*/  USEL UR7, URZ, 0x1, UP0 ;  /* 0x00000001ff077887 */ /* 0x000fe20008000000 */
[----:B------:R-:W-:Y:S01]  /*3140*/  ISETP.NE.AND P0, PT, R8, 0x2, PT ;  /* 0x000000020800780c */ /* 0x000fe20003f05270 */
[----:B------:R-:W-:Y:S01]  /*3150*/  USEL UR5, UR4, URZ, UP0 ;  /* 0x000000ff04057287 */ /* 0x000fe20008000000 */
[----:B------:R-:W3:Y:S03]  /*3160*/  SYNCS.PHASECHK.TRANS64.TRYWAIT P1, [R2+URZ+0xb0], R5 ;  /* 0x0000b005020075a7 */ /* 0x000ee600080211ff */
[----:B------:R-:W-:Y:S01]  /*3170*/  LOP3.LUT R12, R12, UR7, RZ, 0x3c, !PT ;  /* 0x000000070c0c7c12 */ /* 0x000fe2000f8e3cff */
[----:B--23--:R-:W-:Y:S07]  /*3180*/  @!P1 BRA `(.L_x_54) ;  /* 0x00000064006c9947 */ /* 0x00cfee0003800000 */
.L_x_149:
[C---:B------:R-:W-:Y:S01]  /*3190*/  LEA R4, R11.reuse, UR6, 0x4 ;  /* 0x000000060b047c11 */ /* 0x040fe2000f8e20ff */
[----:B--2---:R-:W-:Y:S01]  /*31a0*/  VIADD R2, R2, 0xc0 ;  /* 0x000000c002027836 */ /* 0x004fe20000000000 */
[----:B------:R-:W-:Y:S01]  /*31b0*/  SEL R8, R8, RZ, P0 ;  /* 0x000000ff08087207 */ /* 0x000fe20000000000 */
[----:B------:R-:W-:-:S03]  /*31c0*/  VIADD R11, R11, 0x1 ;  /* 0x000000010b0b7836 */ /* 0x000fc60000000000 */
[----:B------:R-:W2:Y:S01]  /*31d0*/  LDS.128 R4, [R4+0x140] ;  /* 0x0001400004047984 */ /* 0x000ea20000000c00 */
[----:B------:R-:W-:Y:S02]  /*31e0*/  PRMT R2, RZ, 0x654, R2 ;  /* 0x00000654ff027816 */ /* 0x000fe40000000002 */
[C---:B------:R-:W-:Y:S01]  /*31f0*/  ISETP.NE.AND P1, PT, R11.reuse, 0x2, PT ;  /* 0x000000020b00780c */ /* 0x040fe20003f25270 */
[----:B------:R-:W-:Y:S01]  /*3200*/  @!PT LDS RZ, [RZ] ;  /* 0x00000000fffff984 */ /* 0x000fe20000000800 */
[----:B------:R-:W-:Y:S01]  /*3210*/  @!PT LDS RZ, [RZ] ;  /* 0x00000000fffff984 */ /* 0x000fe20000000800 */
[----:B------:R-:W-:Y:S01]  /*3220*/  @!PT LDS RZ, [RZ] ;  /* 0x00000000fffff984 */ /* 0x000fe20000000800 */
[----:B------:R-:W-:Y:S01]  /*3230*/  @!PT LDS RZ, [RZ] ;  /* 0x00000000fffff984 */ /* 0x000fe20000000800 */
[----:B------:R3:W-:Y:S06]  /*3240*/  MEMBAR.ALL.CTA ;  /* 0x0000000000007992 */ /* 0x0007ec0000008000 */
[----:B---3--:R-:W3:Y:S01]  /*3250*/  FENCE.VIEW.ASYNC.S ;  /* 0x00000000000073c6 */ /* 0x008ee20000000000 */
[----:B------:R-:W-:Y:S01]  /*3260*/  SEL R11, R11, RZ, P1 ;  /* 0x000000ff0b0b7207 */ /* 0x000fe20000800000 */
[----:B---3--:R3:W-:Y:S01]  /*3270*/  SYNCS.ARRIVE.TRANS64.RED.A1T0 RZ, [R2+URZ], RZ ;  /* 0x000000ff02ff79a7 */ /* 0x0087e200081004ff */
[----:B--2---:R-:W-:-:S02]  /*3280*/  LOP3.LUT P3, RZ, R6, 0x1, RZ, 0xc0, !PT ;  /* 0x0000000106ff7812 */ /* 0x004fc4000786c0ff */
[----:B------:R-:W-:-:S04]  /*3290*/  SEL R5, RZ, 0x1, P1 ;  /* 0x00000001ff057807 */ /* 0x000fc80000800000 */
[----:B------:R-:W-:Y:S02]  /*32a0*/  LOP3.LUT R10, R10, R5, RZ, 0x3c, !PT ;  /* 0x000000050a0a7212 */ /* 0x000fe400078e3cff */
[----:B---3--:R-:W-:-:S04]  /*32b0*/  SEL R2, RZ, 0x1, P0 ;  /* 0x00000001ff027807 */ /* 0x008fc80000000000 */
[----:B------:R-:W-:Y:S01]  /*32c0*/  LOP3.LUT R9, R9, R2, RZ, 0x3c, !PT ;  /* 0x0000000209097212 */ /* 0x000fe200078e3cff */
[----:B------:R-:W-:Y:S06]  /*32d0*/  @P3 BRA `(.L_x_55) ;  /* 0xfffffffc002c3947 */ /* 0x000fec000383ffff */
[----:B------:R-:W-:Y:S01]  /*32e0*/  ULEA UR4, UR5, UR6, 0x3 ;  /* 0x0000000605047291 */ /* 0x000fe2000f8e18ff */
[----:B------:R-:W-:-:S08]  /*32f0*/  SHF.L.U32 R3, R12, 0x1f, RZ ;  /* 0x0000001f0c037819 */ /* 0x000fd000000006ff */
[----:B------:R-:W2:Y:S02]  /*3300*/  SYNCS.PHASECHK.TRANS64 P0, [UR4+0xc0], R3 ;  /* 0x0000c003ff0075a7 */ /* 0x000ea40008001004 */
[----:B--2---:R-:W-:Y:S05]  /*3310*/  @P0 BRA `(.L_x_56) ;  /* 0x0000000000080947 */ /* 0x004fea0003800000 */
[----:B------:R-:W2:Y:S02]  /*3320*/  SYNCS.PHASECHK.TRANS64.TRYWAIT P0, [UR4+0xc0], R3 ;  /* 0x0000c003ff0075a7 */ /* 0x000ea40008001104 */
[----:B--2---:R-:W-:Y:S05]  /*3330*/  @!P0 BRA `(.L_x_57) ;  /* 0x0000006400148947 */ /* 0x004fea0003800000 */
.L_x_56:
[----:B------:R-:W-:-:S04]  /*3340*/  UIADD3 UR7, UPT, UPT, UR5, 0x1, URZ ;  /* 0x0000000105077890 */ /* 0x000fc8000fffe0ff */
[----:B------:R-:W-:-:S04]  /*3350*/  UISETP.NE.AND UP0, UPT, UR7, 0x2, UPT ;  /* 0x000000020700788c */ /* 0x000fc8000bf05270 */
[----:B------:R-:W-:Y:S02]  /*3360*/  USEL UR8, URZ, 0x1, UP0 ;  /* 0x00000001ff087887 */ /* 0x000fe40008000000 */
[----:B------:R-:W-:-:S04]  /*3370*/  USEL UR7, UR7, URZ, UP0 ;  /* 0x000000ff07077287 */ /* 0x000fc80008000000 */
[----:B------:R-:W-:Y:S01]  /*3380*/  ULEA UR7, UR7, UR6, 0x3 ;  /* 0x0000000607077291 */ /* 0x000fe2000f8e18ff */
[----:B--2---:R-:W-:-:S04]  /*3390*/  LOP3.LUT R3, R12, UR8, RZ, 0x3c, !PT ;  /* 0x000000080c037c12 */ /* 0x004fc8000f8e3cff */
[----:B------:R-:W-:-:S04]  /*33a0*/  SHF.L.U32 R0, R3, 0x1f, RZ ;  /* 0x0000001f03007819 */ /* 0x000fc800000006ff */
[----:B------:R-:W2:Y:S02]  /*33b0*/  SYNCS.PHASECHK.TRANS64 P0, [UR7+0xc0], R0 ;  /* 0x0000c000ff0075a7 */ /* 0x000ea40008001007 */
[----:B-12---:R-:W-:Y:S05]  /*33c0*/  @P0 EXIT ;  /* 0x000000000000094d */ /* 0x006fea0003800000 */
[----:B------:R-:W-:Y:S02]  /*33d0*/  SHF.L.U32 R3, R3, 0x1f, RZ ;  /* 0x0000001f03037819 */ /* 0x000fe400000006ff */
[----:B------:R-:W-:-:S07]  /*33e0*/  MOV R0, UR7 ;  /* 0x0000000700007c02 */ /* 0x000fce0008000f00 */
.L_x_58:
[----:B-1----:R1:W2:Y:S02]  /*33f0*/  SYNCS.PHASECHK.TRANS64.TRYWAIT P0, [R0+URZ+0xc0], R3 ;  /* 0x0000c003000075a7 */ /* 0x0022a400080011ff */
[----:B--2---:R-:W-:Y:S05]  /*3400*/  @!P0 NANOSLEEP.SYNCS 0x989680 ;  /* 0x009896800000895d */ /* 0x004fea0003900000 */
[----:B------:R-:W2:Y:S02]  /*3410*/  @!P0 SYNCS.PHASECHK.TRANS64 P0, [R0+URZ+0xc0], R3 ;  /* 0x0000c003000085a7 */ /* 0x000ea400080010ff */
[----:B--2---:R-:W-:Y:S05]  /*3420*/  @P0 EXIT ;  /* 0x000000000000094d */ /* 0x004fea0003800000 */
[----:B------:R-:W-:Y:S05]  /*3430*/  BRA `(.L_x_58) ;  /* 0xfffffffc00ec7947 */ /* 0x000fea000383ffff */
.L_x_51:
[----:B------:R-:W-:Y:S05]  /*3440*/  BRA.U UP6, `(.L_x_59) ;  /* 0x0000001106d87547 */ /* 0x000fea000b800000 */
[----:B------:R-:W-:Y:S01]  /*3450*/  UMOV UR4, 0x40 ;  /* 0x0000004000047882 */ /* 0x000fe20000000000 */
[----:B------:R-:W-:Y:S01]  /*3460*/  NOP ;  /* 0x0000000000007918 */ /* 0x000fe20000000000 */
[----:B------:R-:W-:Y:S01]  /*3470*/  ULEA UR5, UR50, UR4, 0x18 ;  /* 0x0000000432057291 */ /* 0x000fe2000f8ec0ff */
[----:B------:R-:W-:Y:S02]  /*3480*/  UMOV UR6, 0x400 ;  /* 0x0000040000067882 */ /* 0x000fe40000000000 */
[----:B------:R-:W-:-:S06]  /*3490*/  ULEA UR6, UR50, UR6, 0x18 ;  /* 0x0000000632067291 */ /* 0x000fcc000f8ec0ff */
[----:B------:R-:W2:Y:S02]  /*34a0*/  LDS.U8 R0, [UR5+0x1c] ;  /* 0x00001c05ff007984 */ /* 0x000ea40008000000 */
[----:B--2---:R-:W-:-:S13]  /*34b0*/  ISETP.NE.AND P0, PT, R0, RZ, PT ;  /* 0x000000ff0000720c */ /* 0x004fda0003f05270 */
[----:B------:R-:W-:Y:S05]  /*34c0*/  @P0 BRA `(.L_x_60) ;  /* 0x0000000400080947 */ /* 0x000fea0003800000 */
[----:B------:R-:W-:Y:S02]  /*34d0*/  UISETP.NE.U32.AND UP1, UPT, UR46, 0x1, UPT ;  /* 0x000000012e00788c */ /* 0x000fe4000bf25070 */
[----:B------:R-:W-:-:S07]  /*34e0*/  UIADD3 UR7, UPT, UPT, UR5, 0x8, URZ ;  /* 0x0000000805077890 */ /* 0x000fce000fffe0ff */
[----:B------:R-:W-:Y:S05]  /*34f0*/  BRA.U !UP1, `(.L_x_61) ;  /* 0x00000001099c7547 */ /* 0x000fea000b800000 */
[----:B------:R-:W-:Y:S01]  /*3500*/  ELECT P0, URZ, PT ;  /* 0x0000000000ff782f */ /* 0x000fe20003800000 */
[----:B------:R-:W-:-:S12]  /*3510*/  BSSY B0, `(.L_x_61) ;  /* 0x0000025000007945 */ /* 0x000fd80003800000 */
[----:B------:R-:W-:Y:S05]  /*3520*/  @!P0 BRA `(.L_x_62) ;  /* 0x00000000008c8947 */ /* 0x000fea0003800000 */
[----:B------:R-:W-:-:S05]  /*3530*/  UMOV UR4, 0x10 ;  /* 0x0000001000047882 */ /* 0x000fca0000000000 */
[----:B------:R-:W-:Y:S04]  /*3540*/  DEPBAR.LE SB2, 0x36 ;  /* 0x0000ad800000791a */ /* 0x000fe80000000000 */
[----:B------:R-:W2:Y:S02]  /*3550*/  UTCATOMSWS.2CTA.FIND_AND_SET.ALIGN UP0, UR4, UR4 ;  /* 0x00000004000475e3 */ /* 0x000ea40008200800 */
[----:B--2---:R-:W-:Y:S01]  /*3560*/  MOV R11, UR4 ;  /* 0x00000004000b7c02 */ /* 0x004fe20008000f00 */
[----:B------:R-:W-:Y:S06]  /*3570*/  BRA.U UP0, `(.L_x_63) ;  /* 0x0000000100187547 */ /* 0x000fec000b800000 */
.L_x_64:
[----:B------:R-:W-:Y:S05]  /*3580*/  NANOSLEEP 0x64 ;  /* 0x000000640000795d */ /* 0x000fea0003800000 */
[----:B------:R-:W-:-:S05]  /*3590*/  UMOV UR4, 0x10 ;  /* 0x0000001000047882 */ /* 0x000fca0000000000 */
[----:B------:R-:W-:Y:S04]  /*35a0*/  DEPBAR.LE SB2, 0x36 ;  /* 0x0000ad800000791a */ /* 0x000fe80000000000 */
[----:B------:R-:W2:Y:S02]  /*35b0*/  UTCATOMSWS.2CTA.FIND_AND_SET.ALIGN UP0, UR4, UR4 ;  /* 0x00000004000475e3 */ /* 0x000ea40008200800 */
[----:B--2---:R-:W-:Y:S01]  /*35c0*/  MOV R11, UR4 ;  /* 0x00000004000b7c02 */ /* 0x004fe20008000f00 */
[----:B------:R-:W-:Y:S05]  /*35d0*/  BRA.U !UP0, `(.L_x_64) ;  /* 0xfffffffd08e87547 */ /* 0x000fea000b83ffff */
.L_x_63:
[----:B------:R-:W2:Y:S01]  /*35e0*/  LDS R7, [UR5+0x10] ;  /* 0x00001005ff077984 */ /* 0x000ea20008000800 */
[----:B------:R-:W-:Y:S01]  /*35f0*/  IMAD.U32 R5, RZ, RZ, UR6 ;  /* 0x00000006ff057e24 */ /* 0x000fe2000f8e00ff */
[----:B------:R-:W-:-:S03]  /*3600*/  MOV R4, UR45 ;  /* 0x0000002d00047c02 */ /* 0x000fc60008000f00 */
[----:B------:R-:W-:Y:S01]  /*3610*/  VIADD R5, R5, 0x160 ;  /* 0x0000016005057836 */ /* 0x000fe20000000000 */
[----:B--2---:R-:W-:-:S04]  /*3620*/  SHF.L.U32 R7, R7, 0x1f, RZ ;  /* 0x0000001f07077819 */ /* 0x004fc800000006ff */
[----:B------:R-:W2:Y:S02]  /*3630*/  SYNCS.PHASECHK.TRANS64.TRYWAIT P0, [UR5+0x8], R7 ;  /* 0x00000807ff0075a7 */ /* 0x000ea40008001105 */
[----:B--2---:R-:W-:Y:S05]  /*3640*/  @P0 BRA `(.L_x_65) ;  /* 0x0000000000080947 */ /* 0x004fea0003800000 */
[----:B------:R-:W2:Y:S02]  /*3650*/  SYNCS.PHASECHK.TRANS64.TRYWAIT P0, [UR5+0x8], R7 ;  /* 0x00000807ff0075a7 */ /* 0x000ea40008001105 */
[----:B--2---:R-:W-:Y:S05]  /*3660*/  @!P0 BRA `(.L_x_66) ;  /* 0x0000006000608947 */ /* 0x004fea0003800000 */
.L_x_65:
[----:B--2---:R-:W-:Y:S01]  /*3670*/  HFMA2 R0, -RZ, RZ, 0, 5.9604644775390625e-08 ;  /* 0x00000001ff007431 */ /* 0x004fe200000001ff */
[----:B------:R-:W-:Y:S01]  /*3680*/  UPRMT UR4, UR45, 0x654, UR7 ;  /* 0x000006542d047896 */ /* 0x000fe20008000007 */
[----:B------:R-:W-:Y:S01]  /*3690*/  IMAD.MOV.U32 R8, RZ, RZ, 0xffff ;  /* 0x0000ffffff087424 */ /* 0x000fe200078e00ff */
[----:B------:R-:W-:Y:S01]  /*36a0*/  PRMT R4, R4, 0x654, R5 ;  /* 0x0000065404047816 */ /* 0x000fe20000000005 */
[----:B------:R-:W-:Y:S02]  /*36b0*/  IMAD.MOV.U32 R6, RZ, RZ, 0x4 ;  /* 0x00000004ff067424 */ /* 0x000fe400078e00ff */
[----:B------:R-:W-:Y:S01]  /*36c0*/  IMAD.SHL.U32 R9, R11, 0x20, RZ ;  /* 0x000000200b097824 */ /* 0x000fe200078e00ff */
[----:B------:R-:W-:Y:S02]  /*36d0*/  MOV R5, UR4 ;  /* 0x0000000400057c02 */ /* 0x000fe40008000f00 */
[-C--:B------:R-:W-:Y:S01]  /*36e0*/  SHF.L.U32 R8, R8, R11.reuse, RZ ;  /* 0x0000000b08087219 */ /* 0x080fe200000006ff */
[----:B------:R2:W-:Y:S01]  /*36f0*/  SYNCS.ARRIVE.TRANS64.RED RZ, [UR4], R6 ;  /* 0x00000006ffff79a7 */ /* 0x0005e20008000404 */
[----:B------:R-:W-:Y:S01]  /*3700*/  SHF.L.U32 R7, R0, R11, RZ ;  /* 0x0000000b00077219 */ /* 0x000fe200000006ff */
[----:B------:R2:W-:Y:S04]  /*3710*/  STS [UR6+0x160], R9 ;  /* 0x00016009ff007988 */ /* 0x0005e80008000806 */
[----:B------:R2:W-:Y:S04]  /*3720*/  STAS [R4.64], R11 ;  /* 0x0000000b04007dbd */ /* 0x0005e8000c0008ff */
[----:B------:R2:W-:Y:S04]  /*3730*/  ATOMS.OR RZ, [UR5+0x14], R8 ;  /* 0x00001408ffff798c */ /* 0x0005e8000b000005 */
[----:B------:R2:W-:Y:S04]  /*3740*/  ATOMS.OR RZ, [UR5+0x18], R7 ;  /* 0x00001807ffff798c */ /* 0x0005e8000b000005 */
[----:B------:R2:W-:Y:S02]  /*3750*/  ATOMS.XOR RZ, [UR5+0x10], R0 ;  /* 0x00001000ffff798c */ /* 0x0005e4000b800005 */
.L_x_62:
[----:B-1----:R-:W-:Y:S05]  /*3760*/  BSYNC B0 ;  /* 0x0000000000007941 */ /* 0x002fea0003800000 */
.L_x_61:
[----:B------:R-:W-:Y:S05]  /*3770*/  BRA.U UP1, `(.L_x_67) ;  /* 0x00000001016c7547 */ /* 0x000fea000b800000 */
[----:B------:R-:W-:-:S03]  /*3780*/  UMOV UR4, 0xffffffff ;  /* 0xffffffff00047882 */ /* 0x000fc60000000000 */
[----:B------:R-:W-:Y:S05]  /*3790*/  BRA.DIV UR4, `(.L_x_68) ;  /* 0x00000062042c7947 */ /* 0x000fea000b800000 */
[----:B------:R-:W-:-:S13]  /*37a0*/  ELECT P0, URZ, PT ;  /* 0x0000000000ff782f */ /* 0x000fda0003800000 */
.L_x_153:
[----:B------:R-:W-:Y:S05]  /*37b0*/  @!P0 BRA `(.L_x_67) ;  /* 0x00000000005c8947 */ /* 0x000fea0003800000 */
[----:B--2---:R-:W2:Y:S02]  /*37c0*/  LDS R5, [UR5+0x10] ;  /* 0x00001005ff057984 */ /* 0x004ea40008000800 */
[----:B--2---:R-:W-:-:S04]  /*37d0*/  SHF.L.U32 R5, R5, 0x1f, RZ ;  /* 0x0000001f05057819 */ /* 0x004fc800000006ff */
[----:B------:R-:W2:Y:S02]  /*37e0*/  SYNCS.PHASECHK.TRANS64.TRYWAIT P0, [UR5+0x8], R5 ;  /* 0x00000805ff0075a7 */ /* 0x000ea40008001105 */
[----:B--2---:R-:W-:Y:S05]  /*37f0*/  @P0 BRA `(.L_x_69) ;  /* 0x0000000000080947 */ /* 0x004fea0003800000 */
[----:B------:R-:W2:Y:S02]  /*3800*/  SYNCS.PHASECHK.TRANS64.TRYWAIT P0, [UR5+0x8], R5 ;  /* 0x00000805ff0075a7 */ /* 0x000ea40008001105 */
[----:B--2---:R-:W-:Y:S05]  /*3810*/  @!P0 BRA `(.L_x_70) ;  /* 0x0000006000308947 */ /* 0x004fea0003800000 */
.L_x_69:
[----:B------:R-:W3:Y:S01]  /*3820*/  LDS R7, [UR6+0x160] ;  /* 0x00016006ff077984 */ /* 0x000ee20008000800 */
[----:B--2---:R-:W-:Y:S02]  /*3830*/  HFMA2 R0, -RZ, RZ, 0, 5.9604644775390625e-08 ;  /* 0x00000001ff007431 */ /* 0x004fe400000001ff */
[----:B------:R-:W-:Y:S01]  /*3840*/  IMAD.MOV.U32 R4, RZ, RZ, 0xffff ;  /* 0x0000ffffff047424 */ /* 0x000fe200078e00ff */
[----:B------:R-:W-:Y:S01]  /*3850*/  UPRMT UR4, UR45, 0x654, UR7 ;  /* 0x000006542d047896 */ /* 0x000fe20008000007 */
[----:B---3--:R-:W-:-:S03]  /*3860*/  IMAD.SHL.U32 R5, R7, 0x20, RZ ;  /* 0x0000002007057824 */ /* 0x008fc600078e00ff */
[-C--:B------:R-:W-:Y:S02]  /*3870*/  SHF.L.U32 R4, R4, R7.reuse, RZ ;  /* 0x0000000704047219 */ /* 0x080fe400000006ff */
[----:B------:R-:W-:Y:S01]  /*3880*/  SHF.L.U32 R7, R0, R7, RZ ;  /* 0x0000000700077219 */ /* 0x000fe200000006ff */
[----:B------:R3:W-:Y:S04]  /*3890*/  STS [UR6+0x160], R5 ;  /* 0x00016005ff007988 */ /* 0x0007e80008000806 */
[----:B------:R3:W-:Y:S04]  /*38a0*/  ATOMS.OR RZ, [UR5+0x14], R4 ;  /* 0x00001404ffff798c */ /* 0x0007e8000b000005 */
[----:B------:R3:W-:Y:S01]  /*38b0*/  ATOMS.OR RZ, [UR5+0x18], R7 ;  /* 0x00001807ffff798c */ /* 0x0007e2000b000005 */
[----:B------:R-:W-:Y:S03]  /*38c0*/  SYNCS.ARRIVE.TRANS64.RED.A1T0 RZ, [UR4], RZ ;  /* 0x000000ffffff79a7 */ /* 0x000fe60008100404 */
[----:B------:R3:W-:Y:S01]  /*38d0*/  ATOMS.XOR RZ, [UR5+0x10], R0 ;  /* 0x00001000ffff798c */ /* 0x0007e2000b800005 */
[----:B------:R-:W-:Y:S05]  /*38e0*/  BRA `(.L_x_67) ;  /* 0x0000000000107947 */ /* 0x000fea0003800000 */
.L_x_60:
[----:B------:R-:W-:Y:S02]  /*38f0*/  MOV R0, 0xffffffff ;  /* 0xffffffff00007802 */ /* 0x000fe40000000f00 */
[----:B------:R-:W-:-:S03]  /*3900*/  MOV R4, 0x3930 ;  /* 0x0000393000047802 */ /* 0x000fc60000000f00 */
[----:B------:R2:W-:Y:S04]  /*3910*/  STS [UR6+0x160], R0 ;  /* 0x00016000ff007988 */ /* 0x0005e80008000806 */
[----:B-12--5:R-:W-:Y:S05]  /*3920*/  CALL.REL.NOINC `($__internal_1_$__cuda_sm10x_tcgen05_guardrail_trap_phase_invalid_during_alloc) ;  /* 0x0000006400787944 */ /* 0x026fea0003c00000 */
.L_x_67:
[----:B------:R-:W-:Y:S05]  /*3930*/  WARPSYNC.ALL ;  /* 0x0000000000007948 */ /* 0x000fea0003800000 */
[----:B------:R-:W4:Y:S01]  /*3940*/  S2UR UR4, SR_CgaCtaId ;  /* 0x00000000000479c3 */ /* 0x000f220000008800 */
[----:B------:R-:W-:Y:S01]  /*3950*/  UMOV UR26, 0x400 ;  /* 0x00000400001a7882 */ /* 0x000fe20000000000 */
[----:B------:R-:W-:-:S06]  /*3960*/  NOP ;  /* 0x0000000000007918 */ /* 0x000fcc0000000000 */
[----:B------:R-:W-:Y:S06]  /*3970*/  BAR.ARV 0x6, 0xa0 ;  /* 0x0182800000007b1d */ /* 0x000fec0000002000 */
[----:B------:R-:W1:Y:S01]  /*3980*/  LDCU UR6, c[0x0][0x38c] ;  /* 0x00007180ff0677ac */ /* 0x000e620008000800 */
[----:B------:R-:W-:Y:S01]  /*3990*/  LOP3.LUT R3, R3, 0xffff, RZ, 0xc0, !PT ;  /* 0x0000ffff03037812 */ /* 0x000fe200078ec0ff */
[----:B--2---:R-:W-:Y:S01]  /*39a0*/  IMAD.MOV.U32 R9, RZ, RZ, 0x1 ;  /* 0x00000001ff097424 */ /* 0x004fe200078e00ff */
[----:B------:R-:W-:Y:S01]  /*39b0*/  LOP3.LUT R2, R2, 0xffff, RZ, 0xc0, !PT ;  /* 0x0000ffff02027812 */ /* 0x000fe200078ec0ff */
[----:B------:R-:W-:Y:S01]  /*39c0*/  IMAD.MOV.U32 R8, RZ, RZ, RZ ;  /* 0x000000ffff087224 */ /* 0x000fe200078e00ff */
[----:B------:R-:W-:Y:S01]  /*39d0*/  R2UR UR28, R3 ;  /* 0x00000000031c72ca */ /* 0x000fe200000e0000 */
[----:B------:R-:W-:Y:S01]  /*39e0*/  UMOV UR32, URZ ;  /* 0x000000ff00207c82 */ /* 0x000fe20008000000 */
[----:B------:R-:W-:-:S02]  /*39f0*/  R2UR UR42, R2 ;  /* 0x00000000022a72ca */ /* 0x000fc400000e0000 */
[----:B------:R-:W-:Y:S01]  /*3a00*/  CS2R R2, SRZ ;  /* 0x0000000000027805 */ /* 0x000fe2000001ff00 */
[----:B------:R-:W-:Y:S01]  /*3a10*/  UMOV UR23, URZ ;  /* 0x000000ff00177c82 */ /* 0x000fe20008000000 */
[----:B----4-:R-:W-:Y:S01]  /*3a20*/  ULEA UR26, UR4, UR26, 0x18 ;  /* 0x0000001a041a7291 */ /* 0x010fe2000f8ec0ff */
[----:B------:R-:W-:Y:S01]  /*3a30*/  UMOV UR22, URZ ;  /* 0x000000ff00167c82 */ /* 0x000fe20008000000 */
[----:B------:R-:W-:Y:S02]  /*3a40*/  UISETP.NE.AND UP3, UPT, UR46, URZ, UPT ;  /* 0x000000ff2e00728c */ /* 0x000fe4000bf65270 */
[----:B------:R-:W-:Y:S02]  /*3a50*/  UIADD3 UR5, UPT, UPT, UR26, 0x8400, URZ ;  /* 0x000084001a057890 */ /* 0x000fe4000fffe0ff */
[----:B------:R-:W-:-:S03]  /*3a60*/  UIADD3 UR4, UPT, UPT, UR26, 0x28400, URZ ;  /* 0x000284001a047890 */ /* 0x000fc6000fffe0ff */
[----:B---3--:R-:W2:Y:S01]  /*3a70*/  LDS R0, [UR26+0x160] ;  /* 0x0001601aff007984 */ /* 0x008ea20008000800 */
[----:B-1----:R-:W-:Y:S02]  /*3a80*/  UIADD3 UR6, UPT, UPT, UR6, 0x7f, URZ ;  /* 0x0000007f06067890 */ /* 0x002fe4000fffe0ff */
[----:B------:R-:W-:Y:S02]  /*3a90*/  USHF.R.U32.HI UR5, URZ, 0x4, UR5 ;  /* 0x00000004ff057899 */ /* 0x000fe40008011605 */
[----:B------:R-:W-:Y:S02]  /*3aa0*/  USHF.R.S32.HI UR33, URZ, 0x1f, UR6 ;  /* 0x0000001fff217899 */ /* 0x000fe40008011406 */
[----:B------:R-:W-:Y:S02]  /*3ab0*/  USHF.R.U32.HI UR4, URZ, 0x4, UR4 ;  /* 0x00000004ff047899 */ /* 0x000fe40008011604 */
[----:B------:R-:W-:Y:S02]  /*3ac0*/  ULEA.HI UR33, UR33, UR6, URZ, 0x7 ;  /* 0x0000000621217291 */ /* 0x000fe4000f8f38ff */
[----:B------:R-:W-:-:S02]  /*3ad0*/  ULOP3.LUT UR5, UR5, 0x3fff, URZ, 0xc0, !UPT ;  /* 0x00003fff05057892 */ /* 0x000fc4000f8ec0ff */
[----:B------:R-:W-:Y:S02]  /*3ae0*/  USHF.R.S32.HI UR33, URZ, 0x7, UR33 ;  /* 0x00000007ff217899 */ /* 0x000fe40008011421 */
[----:B------:R-:W-:Y:S02]  /*3af0*/  ULOP3.LUT UR30, UR4, 0x3fff, URZ, 0xc0, !UPT ;  /* 0x00003fff041e7892 */ /* 0x000fe4000f8ec0ff */
[----:B------:R-:W-:Y:S01]  /*3b00*/  UISETP.LT.AND UP0, UPT, UR33, 0x1, UPT ;  /* 0x000000012100788c */ /* 0x000fe2000bf01270 */
[----:B------:R-:W-:Y:S01]  /*3b10*/  UMOV UR40, 0x0 ;  /* 0x0000000000287882 */ /* 0x000fe20000000000 */
[----:B------:R-:W-:Y:S01]  /*3b20*/  UMOV UR41, 0x10200010 ;  /* 0x1020001000297882 */ /* 0x000fe20000000000 */
[----:B------:R-:W-:Y:S02]  /*3b30*/  ULOP3.LUT UR29, UR5, 0x10000, URZ, 0xfc, !UPT ;  /* 0x00010000051d7892 */ /* 0x000fe4000f8efcff */
[----:B------:R-:W-:Y:S02]  /*3b40*/  ULOP3.LUT UR30, UR30, 0x10000, URZ, 0xfc, !UPT ;  /* 0x000100001e1e7892 */ /* 0x000fe4000f8efcff */
[----:B------:R-:W-:Y:S01]  /*3b50*/  USEL UR43, UR33, 0x1, !UP0 ;  /* 0x00000001212b7887 */ /* 0x000fe2000c000000 */
[----:B------:R-:W-:Y:S01]  /*3b60*/  UMOV UR38, 0x0 ;  /* 0x0000000000267882 */ /* 0x000fe20000000000 */
[----:B------:R-:W-:Y:S01]  /*3b70*/  UMOV UR39, 0x10200010 ;  /* 0x1020001000277882 */ /* 0x000fe20000000000 */
[----:B------:R-:W-:Y:S01]  /*3b80*/  UMOV UR36, 0x0 ;  /* 0x0000000000247882 */ /* 0x000fe20000000000 */
[----:B------:R-:W-:Y:S01]  /*3b90*/  UMOV UR37, 0x10200010 ;  /* 0x1020001000257882 */ /* 0x000fe20000000000 */
[----:B------:R-:W-:Y:S01]  /*3ba0*/  UMOV UR34, 0x0 ;  /* 0x0000000000227882 */ /* 0x000fe20000000000 */
[----:B------:R-:W-:Y:S01]  /*3bb0*/  UMOV UR35, 0x10200010 ;  /* 0x1020001000237882 */ /* 0x000fe20000000000 */
[----:B--2---:R-:W-:-:S15]  /*3bc0*/  R2UR UR44, R0 ;  /* 0x00000000002c72ca */ /* 0x004fde00000e0000 */
.L_x_78:
[C---:B------:R-:W-:Y:S02]  /*3bd0*/  LEA R0, R8.reuse, UR26, 0x3 ;  /* 0x0000001a08007c11 */ /* 0x040fe4000f8e18ff */
[----:B------:R-:W-:Y:S02]  /*3be0*/  SHF.L.U32 R5, R3, 0x1f, RZ ;  /* 0x0000001f03057819 */ /* 0x000fe400000006ff */
[----:B------:R-:W-:Y:S02]  /*3bf0*/  LEA R4, R8, UR26, 0x4 ;  /* 0x0000001a08047c11 */ /* 0x000fe4000f8e20ff */
[----:B------:R-:W1:Y:S02]  /*3c00*/  SYNCS.PHASECHK.TRANS64.TRYWAIT P0, [R0+URZ+0xb0], R5 ;  /* 0x0000b005000075a7 */ /* 0x000e6400080011ff */
[----:B-1-3--:R-:W-:Y:S05]  /*3c10*/  @!P0 BRA `(.L_x_71) ;  /* 0x0000005c00488947 */ /* 0x00afea0003800000 */
.L_x_154:
[----:B-1----:R-:W1:Y:S01]  /*3c20*/  LDS.128 R4, [R4+0x140] ;  /* 0x0001400004047984 */ /* 0x002e620000000c00 */
[----:B------:R-:W-:Y:S02]  /*3c30*/  VIADD R0, R0, 0xc0 ;  /* 0x000000c000007836 */ /* 0x000fe40000000000 */
[----:B------:R-:W-:Y:S01]  /*3c40*/  VIADD R8, R8, 0x1 ;  /* 0x0000000108087836 */ /* 0x000fe20000000000 */
[----:B------:R-:W-:Y:S01]  /*3c50*/  @!PT LDS RZ, [RZ] ;  /* 0x00000000fffff984 */ /* 0x000fe20000000800 */
[----:B------:R-:W-:Y:S01]  /*3c60*/  @!PT LDS RZ, [RZ] ;  /* 0x00000000fffff984 */ /* 0x000fe20000000800 */
[----:B------:R-:W-:Y:S01]  /*3c70*/  @!PT LDS RZ, [RZ] ;  /* 0x00000000fffff984 */ /* 0x000fe20000000800 */
[----:B------:R-:W-:Y:S01]  /*3c80*/  @!PT LDS RZ, [RZ] ;  /* 0x00000000fffff984 */ /* 0x000fe20000000800 */
[----:B------:R2:W-:Y:S06]  /*3c90*/  MEMBAR.ALL.CTA ;  /* 0x0000000000007992 */ /* 0x0005ec0000008000 */
[----:B--2---:R-:W2:Y:S01]  /*3ca0*/  FENCE.VIEW.ASYNC.S ;  /* 0x00000000000073c6 */ /* 0x004ea20000000000 */
[----:B------:R-:W-:-:S04]  /*3cb0*/  PRMT R0, RZ, 0x654, R0 ;  /* 0x00000654ff007816 */ /* 0x000fc80000000000 */
[----:B--2---:R2:W-:Y:S01]  /*3cc0*/  SYNCS.ARRIVE.TRANS64.RED.A1T0 RZ, [R0+URZ], RZ ;  /* 0x000000ff00ff79a7 */ /* 0x0045e200081004ff */
[----:B-1----:R-:W-:Y:S01]  /*3cd0*/  LOP3.LUT P1, RZ, R6, 0x1, RZ, 0xc0, !PT ;  /* 0x0000000106ff7812 */ /* 0x002fe2000782c0ff */
[----:B--2---:R-:W-:-:S12]  /*3ce0*/  BRA.U UP3, `(.L_x_72) ;  /* 0x0000000503087547 */ /* 0x004fd8000b800000 */
[----:B------:R-:W1:Y:S01]  /*3cf0*/  LDCU UR4, c[0x0][0x38c] ;  /* 0x00007180ff0477ac */ /* 0x000e620008000800 */
[----:B------:R-:W-:Y:S02]  /*3d00*/  PLOP3.LUT P2, PT, PT, PT, PT, 0x80, 0x8 ;  /* 0x000000000008781c */ /* 0x000fe40003f4f070 */
[----:B------:R-:W-:Y:S01]  /*3d10*/  SHF.L.U32 R5, R9, 0x1f, RZ ;  /* 0x0000001f09057819 */ /* 0x000fe200000006ff */
[----:B------:R-:W-:Y:S02]  /*3d20*/  ULEA UR31, UR32, UR26, 0x3 ;  /* 0x0000001a201f7291 */ /* 0x000fe4000f8e18ff */
[----:B------:R-:W-:Y:S02]  /*3d30*/  ULEA UR11, UR32, UR44, 0x7 ;  /* 0x0000002c200b7291 */ /* 0x000fe4000f8e38ff */
[----:B-1----:R-:W-:-:S06]  /*3d40*/  UISETP.GE.AND UP0, UPT, UR4, 0x1, UPT ;  /* 0x000000010400788c */ /* 0x002fcc000bf06270 */
[----:B------:R-:W-:-:S05]  /*3d50*/  PLOP3.LUT P0, PT, PT, PT, UP0, 0x80, 0x8 ;  /* 0x000000000008781c */ /* 0x000fca0003f0f008 */
[----:B------:R-:W-:-:S08]  /*3d60*/  @UP0 ULEA UR4, UR23, UR26, 0x3 ;  /* 0x0000001a17040291 */ /* 0x000fd0000f8e18ff */
[----:B------:R-:W-:-:S04]  /*3d70*/  @P0 SHF.L.U32 R0, R2, 0x1f, RZ ;  /* 0x0000001f02000819 */ /* 0x000fc800000006ff */
[----:B------:R1:W2:Y:S01]  /*3d80*/  @P0 SYNCS.PHASECHK.TRANS64.TRYWAIT P2, [UR4], R0 ;  /* 0x00000000ff0005a7 */ /* 0x0002a20008041104 */
[----:B------:R-:W3:Y:S02]  /*3d90*/  SYNCS.PHASECHK.TRANS64.TRYWAIT P0, [UR31+0xf0], R5 ;  /* 0x0000f005ff0075a7 */ /* 0x000ee4000800111f */
[----:B-123--:R-:W-:Y:S05]  /*3da0*/  @!P0 BRA `(.L_x_73) ;  /* 0x0000005800f88947 */ /* 0x00efea0003800000 */
.L_x_156:
[----:B------:R-:W-:Y:S01]  /*3db0*/  UMOV UR27, UR22 ;  /* 0x00000016001b7c82 */ /* 0x000fe20008000000 */
[----:B------:R-:W-:Y:S05]  /*3dc0*/  BRA.U !UP0, `(.L_x_74) ;  /* 0x0000000108c07547 */ /* 0x000fea000b800000 */
[----:B------:R-:W-:Y:S02]  /*3dd0*/  UIADD3 UR27, UPT, UPT, UR43, UR22, URZ ;  /* 0x000000162b1b7290 */ /* 0x000fe4000fffe0ff */
[----:B------:R-:W-:Y:S01]  /*3de0*/  UPLOP3.LUT UP2, UPT, UPT, UPT, UPT, 0x40, 0x4 ;  /* 0x000000000004789c */ /* 0x000fe20003f4e870 */
[----:B------:R-:W-:Y:S01]  /*3df0*/  UMOV UR24, UR33 ;  /* 0x0000002100187c82 */ /* 0x000fe20008000000 */
[----:B------:R-:W-:-:S09]  /*3e00*/  UMOV UR10, UR23 ;  /* 0x00000017000a7c82 */ /* 0x000fd20008000000 */
.L_x_77:
[----:B--2---:R-:W-:Y:S01]  /*3e10*/  ULEA UR5, UR10, UR26, 0x3 ;  /* 0x0000001a0a057291 */ /* 0x004fe2000f8e18ff */
[----:B---3--:R-:W-:Y:S11]  /*3e20*/  @P2 BRA `(.L_x_75) ;  /* 0x00000000000c2947 */ /* 0x008ff60003800000 */
[----:B-1----:R-:W-:Y:S04]  /*3e30*/  SHF.L.U32 R5, R2, 0x1f, RZ ;  /* 0x0000001f02057819 */ /* 0x002fe800000006ff */
[----:B------:R-:W1:Y:S02]  /*3e40*/  SYNCS.PHASECHK.TRANS64.TRYWAIT P0, [UR5], R5 ;  /* 0x00000005ff0075a7 */ /* 0x000e640008001105 */
[----:B-1----:R-:W-:Y:S05]  /*3e50*/  @!P0 BRA `(.L_x_76) ;  /* 0x0000005800e48947 */ /* 0x002fea0003800000 */
.L_x_75:
[----:B------:R-:W-:Y:S01]  /*3e60*/  UISETP.NE.AND UP0, UPT, UR24, 0x1, UPT ;  /* 0x000000011800788c */ /* 0x000fe2000bf05270 */
[----:B------:R-:W-:Y:S01]  /*3e70*/  PLOP3.LUT P2, PT, PT, PT, PT, 0x80, 0x8 ;  /* 0x000000000008781c */ /* 0x000fe20003f4f070 */
[----:B------:R-:W-:Y:S02]  /*3e80*/  UIADD3 UR4, UPT, UPT, UR10, 0x1, URZ ;  /* 0x000000010a047890 */ /* 0x000fe4000fffe0ff */
[----:B------:R-:W-:Y:S02]  /*3e90*/  UIADD3 UR25, UPT, UPT, UR5, 0x40, URZ ;  /* 0x0000004005197890 */ /* 0x000fe4000fffe0ff */
[----:B------:R-:W-:Y:S01]  /*3ea0*/  UISETP.NE.AND UP1, UPT, UR4, 0x8, UPT ;  /* 0x000000080400788c */ /* 0x000fe2000bf25270 */
[----:B------:R-:W-:Y:S01]  /*3eb0*/  PLOP3.LUT P0, PT, PT, PT, UP0, 0x80, 0x8 ;  /* 0x000000000008781c */ /* 0x000fe20003f0f008 */
[----:B------:R-:W-:Y:S02]  /*3ec0*/  UIADD3 UR22, UPT, UPT, UR22, 0x1, URZ ;  /* 0x0000000116167890 */ /* 0x000fe4000fffe0ff */
[----:B------:R-:W-:Y:S02]  /*3ed0*/  USEL UR6, URZ, 0x1, UP1 ;  /* 0x00000001ff067887 */ /* 0x000fe40008800000 */
[----:B------:R-:W-:Y:S02]  /*3ee0*/  USEL UR23, UR4, URZ, UP1 ;  /* 0x000000ff04177287 */ /* 0x000fe40008800000 */
[----:B------:R-:W-:Y:S02]  /*3ef0*/  UIADD3 UR24, UPT, UPT, UR24, -0x1, URZ ;  /* 0xffffffff18187890 */ /* 0x000fe4000fffe0ff */
[----:B------:R-:W-:Y:S01]  /*3f00*/  @UP0 ULEA UR4, UR23, UR26, 0x3 ;  /* 0x0000001a17040291 */ /* 0x000fe2000f8e18ff */
[----:B------:R-:W-:Y:S01]  /*3f10*/  LOP3.LUT R2, R2, UR6, RZ, 0x3c, !PT ;  /* 0x0000000602027c12 */ /* 0x000fe2000f8e3cff */
[----:B------:R-:W-:Y:S02]  /*3f20*/  ULEA UR6, UR10, UR30, 0x9 ;  /* 0x0000001e0a067291 */ /* 0x000fe4000f8e48ff */
[----:B------:R-:W-:Y:S01]  /*3f30*/  UISETP.NE.AND UP0, UPT, UR22, UR27, UPT ;  /* 0x0000001b1600728c */ /* 0x000fe2000bf05270 */
[----:B-1----:R-:W-:Y:S01]  /*3f40*/  @P0 SHF.L.U32 R0, R2, 0x1f, RZ ;  /* 0x0000001f02000819 */ /* 0x002fe200000006ff */
[----:B------:R-:W-:Y:S02]  /*3f50*/  UIADD3 UR20, UPT, UPT, UR6, 0x2, URZ ;  /* 0x0000000206147890 */ /* 0x000fe4000fffe0ff */
[----:B------:R-:W-:Y:S01]  /*3f60*/  UIADD3 UR16, UPT, UPT, UR6, 0x4, URZ ;  /* 0x0000000406107890 */ /* 0x000fe2000fffe0ff */
[----:B------:R2:W3:Y:S01]  /*3f70*/  @P0 SYNCS.PHASECHK.TRANS64.TRYWAIT P2, [UR4], R0 ;  /* 0x00000000ff0005a7 */ /* 0x0004e20008041104 */
[----:B------:R-:W-:Y:S02]  /*3f80*/  ULEA UR4, UR10, UR29, 0xa ;  /* 0x0000001d0a047291 */ /* 0x000fe4000f8e50ff */
[----:B------:R-:W-:Y:S02]  /*3f90*/  UIADD3 UR12, UPT, UPT, UR6, 0x6, URZ ;  /* 0x00000006060c7890 */ /* 0x000fe4000fffe0ff */
[----:B------:R-:W-:Y:S02]  /*3fa0*/  UIADD3 UR18, UPT, UPT, UR4, 0x2, URZ ;  /* 0x0000000204127890 */ /* 0x000fe4000fffe0ff */
[----:B------:R-:W-:Y:S02]  /*3fb0*/  UIADD3 UR14, UPT, UPT, UR4, 0x4, URZ ;  /* 0x00000004040e7890 */ /* 0x000fe4000fffe0ff */
[----:B------:R-:W-:Y:S01]  /*3fc0*/  UIADD3 UR8, UPT, UPT, UR4, 0x6, URZ ;  /* 0x0000000604087890 */ /* 0x000fe2000fffe0ff */
[----:B------:R-:W-:Y:S01]  /*3fd0*/  UMOV UR7, 0x40004040 ;  /* 0x4000404000077882 */ /* 0x000fe20000000000 */
[----:B------:R-:W-:Y:S01]  /*3fe0*/  UMOV UR5, 0x40004040 ;  /* 0x4000404000057882 */ /* 0x000fe20000000000 */
[----:B------:R-:W-:Y:S01]  /*3ff0*/  UMOV UR21, 0x40004040 ;  /* 0x4000404000157882 */ /* 0x000fe20000000000 */
[----:B------:R2:W-:Y:S01]  /*4000*/  UTCQMMA.2CTA gdesc[UR4], gdesc[UR6], tmem[UR11], tmem[UR40], idesc[UR41], UP2 ;  /* 0x00ff2806040075ea */ /* 0x0005e2000920030b */
[----:B------:R-:W-:Y:S01]  /*4010*/  UPLOP3.LUT UP2, UPT, UPT, UPT, UPT, 0x80, 0x8 ;  /* 0x000000000008789c */ /* 0x000fe20003f4f070 */
[----:B------:R-:W-:Y:S01]  /*4020*/  UMOV UR19, 0x40004040 ;  /* 0x4000404000137882 */ /* 0x000fe20000000000 */
[----:B------:R-:W-:Y:S01]  /*4030*/  UMOV UR17, 0x40004040 ;  /* 0x4000404000117882 */ /* 0x000fe20000000000 */
[----:B------:R2:W-:Y:S01]  /*4040*/  UTCQMMA.2CTA gdesc[UR18], gdesc[UR20], tmem[UR11], tmem[UR38], idesc[UR39], UPT ;  /* 0x00ff2614120075ea */ /* 0x0005e2000ba0030b */
[----:B------:R-:W-:Y:S01]  /*4050*/  UMOV UR15, 0x40004040 ;  /* 0x40004040000f7882 */ /* 0x000fe20000000000 */
[----:B------:R-:W-:Y:S01]  /*4060*/  UMOV UR13, 0x40004040 ;  /* 0x40004040000d7882 */ /* 0x000fe20000000000 */
[----:B------:R-:W-:Y:S01]  /*4070*/  UMOV UR9, 0x40004040 ;  /* 0x4000404000097882 */ /* 0x000fe20000000000 */
[----:B------:R2:W-:Y:S01]  /*4080*/  UTCQMMA.2CTA gdesc[UR14], gdesc[UR16], tmem[UR11], tmem[UR36], idesc[UR37], UPT ;  /* 0x00ff24100e0075ea */ /* 0x0005e2000ba0030b */
[----:B------:R2:W-:Y:S01]  /*4090*/  UTCQMMA.2CTA gdesc[UR8], gdesc[UR12], tmem[UR11], tmem[UR34], idesc[UR35], UPT ;  /* 0x00ff220c080075ea */ /* 0x0005e2000ba0030b */
[----:B------:R2:W-:Y:S01]  /*40a0*/  UTCBAR.2CTA.MULTICAST [UR25], URZ, UR28 ;  /* 0x000000ff190073e9 */ /* 0x0005e2000820081c */
[----:B------:R-:W-:Y:S01]  /*40b0*/  UMOV UR10, UR23 ;  /* 0x00000017000a7c82 */ /* 0x000fe20008000000 */
[----:B------:R-:W-:Y:S05]  /*40c0*/  BRA.U UP0, `(.L_x_77) ;  /* 0xfffffffd00507547 */ /* 0x000fea000b83ffff */
.L_x_74:
[----:B--2---:R-:W-:Y:S01]  /*40d0*/  UIADD3 UR4, UPT, UPT, UR31, 0xd0, URZ ;  /* 0x000000d01f047890 */ /* 0x004fe2000fffe0ff */
[----:B------:R-:W-:-:S08]  /*40e0*/  UMOV UR22, UR27 ;  /* 0x0000001b00167c82 */ /* 0x000fd00008000000 */
[----:B------:R2:W-:Y:S01]  /*40f0*/  UTCBAR.2CTA.MULTICAST [UR4], URZ, UR42 ;  /* 0x000000ff040073e9 */ /* 0x0005e2000820082a */
[----:B------:R-:W-:Y:S02]  /*4100*/  NOP ;  /* 0x0000000000007918 */ /* 0x000fe40000000000 */
.L_x_72:
[----:B--2---:R-:W-:Y:S01]  /*4110*/  UIADD3 UR4, UPT, UPT, UR32, 0x1, URZ ;  /* 0x0000000120047890 */ /* 0x004fe2000fffe0ff */
[----:B------:R-:W-:-:S03]  /*4120*/  ISETP.NE.AND P0, PT, R8, 0x2, PT ;  /* 0x000000020800780c */ /* 0x000fc60003f05270 */
[----:B------:R-:W-:Y:S01]  /*4130*/  UISETP.NE.AND UP0, UPT, UR4, 0x4, UPT ;  /* 0x000000040400788c */ /* 0x000fe2000bf05270 */
[----:B-1----:R-:W-:Y:S02]  /*4140*/  SEL R0, RZ, 0x1, P0 ;  /* 0x00000001ff007807 */ /* 0x002fe40000000000 */
[----:B------:R-:W-:Y:S01]  /*4150*/  SEL R8, R8, RZ, P0 ;  /* 0x000000ff08087207 */ /* 0x000fe20000000000 */
[----:B------:R-:W-:Y:S01]  /*4160*/  USEL UR5, URZ, 0x1, UP0 ;  /* 0x00000001ff057887 */ /* 0x000fe20008000000 */
[----:B------:R-:W-:Y:S01]  /*4170*/  LOP3.LUT R3, R3, R0, RZ, 0x3c, !PT ;  /* 0x0000000003037212 */ /* 0x000fe200078e3cff */
[----:B------:R-:W-:-:S04]  /*4180*/  USEL UR32, UR4, URZ, UP0 ;  /* 0x000000ff04207287 */ /* 0x000fc80008000000 */
[----:B------:R-:W-:Y:S01]  /*4190*/  LOP3.LUT R9, R9, UR5, RZ, 0x3c, !PT ;  /* 0x0000000509097c12 */ /* 0x000fe2000f8e3cff */
[----:B------:R-:W-:Y:S07]  /*41a0*/  @P1 BRA `(.L_x_78) ;  /* 0xfffffff800881947 */ /* 0x000fee000383ffff */
[----:B------:R-:W1:Y:S01]  /*41b0*/  S2UR UR8, SR_CgaCtaId ;  /* 0x00000000000879c3 */ /* 0x000e620000008800 */
[----:B------:R-:W-:Y:S01]  /*41c0*/  ELECT P0, URZ, PT ;  /* 0x0000000000ff782f */ /* 0x000fe20003800000 */
[----:B------:R-:W-:Y:S01]  /*41d0*/  HFMA2 R0, -RZ, RZ, 0, 5.9604644775390625e-08 ;  /* 0x00000001ff007431 */ /* 0x000fe200000001ff */
[----:B------:R-:W-:-:S05]  /*41e0*/  UMOV UR4, 0x40 ;  /* 0x0000004000047882 */ /* 0x000fca0000000000 */
[----:B------:R-:W-:Y:S01]  /*41f0*/  UVIRTCOUNT.DEALLOC.SMPOOL 0x80 ;  /* 0x000000800000784c */ /* 0x000fe20000000000 */
[----:B------:R-:W-:Y:S02]  /*4200*/  UISETP.NE.AND UP1, UPT, UR46, URZ, UPT ;  /* 0x000000ff2e00728c */ /* 0x000fe4000bf25270 */
[----:B-1----:R-:W-:-:S09]  /*4210*/  ULEA UR8, UR8, UR4, 0x18 ;  /* 0x0000000408087291 */ /* 0x002fd2000f8ec0ff */
[----:B------:R1:W-:Y:S01]  /*4220*/  @P0 STS.U8 [UR8+0x1c], R0 ;  /* 0x00001c00ff000988 */ /* 0x0003e20008000008 */
[----:B------:R-:W-:Y:S05]  /*4230*/  BRA.U UP1, `(.L_x_79) ;  /* 0x0000000101a07547 */ /* 0x000fea000b800000 */
[----:B------:R-:W-:Y:S01]  /*4240*/  UIADD3 UR7, UPT, UPT, UR26, 0xf0, URZ ;  /* 0x000000f01a077890 */ /* 0x000fe2000fffe0ff */
[----:B------:R-:W-:-:S03]  /*4250*/  SHF.L.U32 R3, R9, 0x1f, RZ ;  /* 0x0000001f09037819 */ /* 0x000fc600000006ff */
[----:B------:R-:W-:-:S09]  /*4260*/  ULEA UR4, UR32, UR7, 0x3 ;  /* 0x0000000720047291 */ /* 0x000fd2000f8e18ff */
[----:B------:R-:W2:Y:S02]  /*4270*/  SYNCS.PHASECHK.TRANS64.TRYWAIT P0, [UR4], R3 ;  /* 0x00000003ff0075a7 */ /* 0x000ea40008001104 */
[----:B--2---:R-:W-:Y:S05]  /*4280*/  @!P0 BRA `(.L_x_80) ;  /* 0x0000005400f08947 */ /* 0x004fea0003800000 */
.L_x_159:
        /* <DEDUP_REMOVED lines=9> */
.L_x_161:
        /* <DEDUP_REMOVED lines=9> */
.L_x_163:
[----:B------:R-:W-:-:S04]  /*43b0*/  UIADD3 UR4, UPT, UPT, UR4, 0x1, URZ ;  /* 0x0000000104047890 */ /* 0x000fc8000fffe0ff */
[----:B------:R-:W-:-:S04]  /*43c0*/  UISETP.NE.AND UP0, UPT, UR4, 0x4, UPT ;  /* 0x000000040400788c */ /* 0x000fc8000bf05270 */
[----:B------:R-:W-:Y:S02]  /*43d0*/  USEL UR5, URZ, 0x1, UP0 ;  /* 0x00000001ff057887 */ /* 0x000fe40008000000 */
[----:B------:R-:W-:-:S04]  /*43e0*/  USEL UR4, UR4, URZ, UP0 ;  /* 0x000000ff04047287 */ /* 0x000fc80008000000 */
[----:B------:R-:W-:Y:S01]  /*43f0*/  ULEA UR4, UR4, UR7, 0x3 ;  /* 0x0000000704047291 */ /* 0x000fe2000f8e18ff */
[----:B-1----:R-:W-:-:S04]  /*4400*/  LOP3.LUT R3, R2, UR5, RZ, 0x3c, !PT ;  /* 0x0000000502037c12 */ /* 0x002fc8000f8e3cff */
[----:B------:R-:W-:Y:S01]  /*4410*/  SHF.L.U32 R3, R3, 0x1f, RZ ;  /* 0x0000001f03037819 */ /* 0x000fe200000006ff */
[----:B------:R-:W-:-:S04]  /*4420*/  IMAD.U32 R0, RZ, RZ, UR4 ;  /* 0x00000004ff007e24 */ /* 0x000fc8000f8e00ff */
[----:B------:R1:W2:Y:S03]  /*4430*/  SYNCS.PHASECHK.TRANS64.TRYWAIT P0, [R0+URZ], R3 ;  /* 0x00000003000075a7 */ /* 0x0002a600080011ff */
[----:B--2---:R-:W-:Y:S05]  /*4440*/  @!P0 NANOSLEEP.SYNCS 0x989680 ;  /* 0x009896800000895d */ /* 0x004fea0003900000 */
[----:B------:R-:W2:Y:S02]  /*4450*/  @!P0 SYNCS.PHASECHK.TRANS64 P0, [R0+URZ], R3 ;  /* 0x00000003000085a7 */ /* 0x000ea400080010ff */
[----:B--2---:R-:W-:Y:S05]  /*4460*/  @P0 BRA `(.L_x_83) ;  /* 0x0000000000200947 */ /* 0x004fea0003800000 */
.L_x_84:
[----:B--2---:R2:W4:Y:S02]  /*4470*/  SYNCS.PHASECHK.TRANS64.TRYWAIT P0, [R0+URZ], R3 ;  /* 0x00000003000075a7 */ /* 0x00452400080011ff */
[----:B----4-:R-:W-:Y:S05]  /*4480*/  @!P0 NANOSLEEP.SYNCS 0x989680 ;  /* 0x009896800000895d */ /* 0x010fea0003900000 */
[----:B------:R-:W4:Y:S02]  /*4490*/  @!P0 SYNCS.PHASECHK.TRANS64 P0, [R0+URZ], R3 ;  /* 0x00000003000085a7 */ /* 0x000f2400080010ff */
[----:B----4-:R-:W-:Y:S05]  /*44a0*/  @!P0 BRA `(.L_x_84) ;  /* 0xfffffffc00f08947 */ /* 0x010fea000383ffff */
[----:B------:R-:W-:Y:S05]  /*44b0*/  BRA `(.L_x_83) ;  /* 0x00000000000c7947 */ /* 0x000fea0003800000 */
.L_x_79:
[----:B------:R-:W-:-:S04]  /*44c0*/  UIADD3 UR4, UPT, UPT, UR26, 0x130, URZ ;  /* 0x000001301a047890 */ /* 0x000fc8000fffe0ff */
[----:B------:R-:W-:-:S09]  /*44d0*/  UPRMT UR4, UR45, 0x654, UR4 ;  /* 0x000006542d047896 */ /* 0x000fd20008000004 */
[----:B------:R-:W-:Y:S03]  /*44e0*/  SYNCS.ARRIVE.TRANS64.RED.A1T0 RZ, [UR4], RZ ;  /* 0x000000ffffff79a7 */ /* 0x000fe60008100404 */
.L_x_83:
[----:B-12---:R-:W-:Y:S01]  /*44f0*/  SHF.L.U32 R3, RZ, 0x1f, RZ ;  /* 0x0000001fff037819 */ /* 0x006fe200000006ff */
[----:B------:R-:W-:Y:S01]  /*4500*/  UIADD3 UR4, UPT, UPT, UR26, 0x130, URZ ;  /* 0x000001301a047890 */ /* 0x000fe2000fffe0ff */
[----:B------:R-:W-:Y:S02]  /*4510*/  PLOP3.LUT P0, PT, PT, PT, UP1, 0x80, 0x8 ;  /* 0x000000000008781c */ /* 0x000fe40003f0f018 */
[----:B------:R-:W1:Y:S02]  /*4520*/  SYNCS.PHASECHK.TRANS64.TRYWAIT P1, [UR26+0x130], R3 ;  /* 0x00013003ff0075a7 */ /* 0x000e64000802111a */
[----:B-1----:R-:W-:Y:S09]  /*4530*/  @!P1 BRA `(.L_x_85) ;  /* 0x00000054008c9947 */ /* 0x002ff20003800000 */
.L_x_165:
[----:B------:R-:W-:Y:S01]  /*4540*/  @!UP1 UPRMT UR4, UR45, 0x654, UR4 ;  /* 0x000006542d049896 */ /* 0x000fe20008000004 */
[----:B------:R-:W-:Y:S01]  /*4550*/  UMOV UR5, 0xffff ;  /* 0x0000ffff00057882 */ /* 0x000fe20000000000 */
[----:B------:R-:W-:-:S07]  /*4560*/  UMOV UR6, 0x1 ;  /* 0x0000000100067882 */ /* 0x000fce0000000000 */
[----:B------:R-:W-:Y:S01]  /*4570*/  @!P0 SYNCS.ARRIVE.TRANS64.RED.A1T0 RZ, [UR4], RZ ;  /* 0x000000ffffff89a7 */ /* 0x000fe20008100404 */
[----:B------:R-:W-:Y:S01]  /*4580*/  NOP ;  /* 0x0000000000007918 */ /* 0x000fe20000000000 */
[----:B-1----:R-:W1:Y:S01]  /*4590*/  LDS R0, [UR8+0x14] ;  /* 0x00001408ff007984 */ /* 0x002e620008000800 */
[----:B------:R-:W-:-:S04]  /*45a0*/  ULOP3.LUT UR4, UR44, 0xffff, URZ, 0xc0, !UPT ;  /* 0x0000ffff2c047892 */ /* 0x000fc8000f8ec0ff */
[----:B------:R-:W-:-:S04]  /*45b0*/  USHF.R.U32.HI UR4, URZ, 0x5, UR4 ;  /* 0x00000005ff047899 */ /* 0x000fc80008011604 */
[----:B------:R-:W-:Y:S02]  /*45c0*/  USHF.L.U32 UR5, UR5, UR4, URZ ;  /* 0x0000000405057299 */ /* 0x000fe400080006ff */
[----:B------:R-:W-:-:S04]  /*45d0*/  USHF.L.U32 UR4, UR6, UR4, URZ ;  /* 0x0000000406047299 */ /* 0x000fc800080006ff */
[----:B-1----:R-:W-:-:S04]  /*45e0*/  LOP3.LUT R0, R0, UR5, RZ, 0xc0, !PT ;  /* 0x0000000500007c12 */ /* 0x002fc8000f8ec0ff */
[----:B------:R-:W-:-:S13]  /*45f0*/  ISETP.NE.AND P0, PT, R0, UR5, PT ;  /* 0x0000000500007c0c */ /* 0x000fda000bf05270 */
[----:B------:R-:W-:Y:S05]  /*4600*/  @P0 BRA `(.L_x_86) ;  /* 0x0000000000580947 */ /* 0x000fea0003800000 */
[----:B------:R-:W1:Y:S02]  /*4610*/  LDS R0, [UR8+0x18] ;  /* 0x00001808ff007984 */ /* 0x000e640008000800 */
[----:B-1----:R-:W-:-:S04]  /*4620*/  LOP3.LUT R0, R0, UR4, RZ, 0xc0, !PT ;  /* 0x0000000400007c12 */ /* 0x002fc8000f8ec0ff */
[----:B------:R-:W-:-:S13]  /*4630*/  ISETP.NE.AND P0, PT, R0, UR4, PT ;  /* 0x0000000400007c0c */ /* 0x000fda000bf05270 */
[----:B------:R-:W-:Y:S05]  /*4640*/  @P0 BRA `(.L_x_87) ;  /* 0x00000000003c0947 */ /* 0x000fea0003800000 */
[----:B------:R-:W1:Y:S01]  /*4650*/  S2R R2, SR_LANEID ;  /* 0x0000000000027919 */ /* 0x000e620000000000 */
[----:B------:R-:W-:Y:S01]  /*4660*/  ULOP3.LUT UR5, URZ, UR5, URZ, 0x33, !UPT ;  /* 0x00000005ff057292 */ /* 0x000fe2000f8e33ff */
[----:B------:R-:W-:Y:S01]  /*4670*/  LOP3.LUT R4, RZ, UR4, RZ, 0x33, !PT ;  /* 0x00000004ff047c12 */ /* 0x000fe2000f8e33ff */
[----:B------:R-:W-:Y:S02]  /*4680*/  VOTEU.ANY UR4, UPT, PT ;  /* 0x0000000000047886 */ /* 0x000fe400038e0100 */
[----:B------:R-:W-:Y:S01]  /*4690*/  UFLO.U32 UR4, UR4 ;  /* 0x00000004000472bd */ /* 0x000fe200080e0000 */
[----:B------:R-:W2:Y:S01]  /*46a0*/  REDUX UR6, R4 ;  /* 0x00000000040673c4 */ /* 0x000ea20000000000 */
[----:B------:R-:W-:-:S06]  /*46b0*/  IMAD.U32 R0, RZ, RZ, UR5 ;  /* 0x00000005ff007e24 */ /* 0x000fcc000f8e00ff */
[----:B------:R4:W-:Y:S01]  /*46c0*/  UTCATOMSWS.AND URZ, UR5 ;  /* 0x0000000500ff79e3 */ /* 0x0009e20008000000 */
[----:B------:R-:W3:Y:S01]  /*46d0*/  REDUX UR7, R0 ;  /* 0x00000000000773c4 */ /* 0x000ee20000000000 */
[----:B-1----:R-:W-:Y:S01]  /*46e0*/  ISETP.EQ.U32.AND P0, PT, R2, UR4, PT ;  /* 0x0000000402007c0c */ /* 0x002fe2000bf02070 */
[----:B--2---:R-:W-:Y:S01]  /*46f0*/  IMAD.U32 R2, RZ, RZ, UR6 ;  /* 0x00000006ff027e24 */ /* 0x004fe2000f8e00ff */
[----:B---3--:R-:W-:-:S11]  /*4700*/  MOV R3, UR7 ;  /* 0x0000000700037c02 */ /* 0x008fd60008000f00 */
[----:B------:R4:W-:Y:S04]  /*4710*/  @P0 ATOMS.AND RZ, [UR8+0x14], R3 ;  /* 0x00001403ffff098c */ /* 0x0009e8000a800008 */
[----:B------:R4:W-:Y:S01]  /*4720*/  @P0 ATOMS.AND RZ, [UR8+0x18], R2 ;  /* 0x00001802ffff098c */ /* 0x0009e2000a800008 */
[----:B------:R-:W-:Y:S05]  /*4730*/  BRA `(.L_x_88) ;  /* 0x0000000000147947 */ /* 0x000fea0003800000 */
.L_x_87:
[----:B------:R-:W-:Y:S02]  /*4740*/  MOV R2, 0x4760 ;  /* 0x0000476000027802 */ /* 0x000fe40000000f00 */
[----:B---3-5:R-:W-:Y:S05]  /*4750*/  CALL.REL.NOINC `($__internal_0_$__cuda_sm10x_tcgen05_guardrail_trap_col_being_dealloced_not_returned_by_alloc) ;  /* 0x0000005400e07944 */ /* 0x028fea0003c00000 */
[----:B------:R-:W-:Y:S05]  /*4760*/  BRA `(.L_x_88) ;  /* 0x0000000000087947 */ /* 0x000fea0003800000 */
.L_x_86:
[----:B------:R-:W-:Y:S02]  /*4770*/  MOV R2, 0x4790 ;  /* 0x0000479000027802 */ /* 0x000fe40000000f00 */
[----:B---3-5:R-:W-:Y:S05]  /*4780*/  CALL.REL.NOINC `($__internal_2_$__cuda_sm10x_tcgen05_guardrail_trap_unallocated_columns_being_dealloced) ;  /* 0x0000005400ec7944 */ /* 0x028fea0003c00000 */
.L_x_88:
[----:B------:R-:W-:Y:S01]  /*4790*/  NOP ;  /* 0x0000000000007918 */ /* 0x000fe20000000000 */
[----:B----4-:R-:W-:Y:S05]  /*47a0*/  EXIT ;  /* 0x000000000000794d */ /* 0x010fea0003800000 */
.L_x_59:
[----:B------:R-:W-:-:S09]  /*47b0*/  UISETP.NE.OR UP0, UPT, UR21, 0x3, !UP5 ;  /* 0x000000031500788c */ /* 0x000fd2000ef05670 */
[----:B------:R-:W-:Y:S05]  /*47c0*/  BRA.U UP0, `(.L_x_89) ;  /* 0x0000000d007c7547 */ /* 0x000fea000b800000 */
[----:B------:R-:W2:Y:S01]  /*47d0*/  LDCU UR32, c[0x0][0x370] ;  /* 0x00006e00ff2077ac */ /* 0x000ea20008000800 */
[----:B------:R-:W3:Y:S01]  /*47e0*/  LDC.64 R16, c[0x0][0x348] ;  /* 0x0000d200ff107b82 */ /* 0x000ee20000000a00 */
[----:B------:R-:W-:Y:S02]  /*47f0*/  HFMA2 R13, -RZ, RZ, 0, 0 ;  /* 0x00000000ff0d7431 */ /* 0x000fe400000001ff */
[----:B------:R-:W-:Y:S01]  /*4800*/  IMAD.MOV.U32 R15, RZ, RZ, 0x1 ;  /* 0x00000001ff0f7424 */ /* 0x000fe200078e00ff */
[----:B------:R-:W2:Y:S01]  /*4810*/  LDCU.128 UR28, c[0x0][0xb10] ;  /* 0x00016200ff1c77ac */ /* 0x000ea20008000c00 */
[----:B------:R-:W-:Y:S01]  /*4820*/  IMAD.MOV.U32 R14, RZ, RZ, RZ ;  /* 0x000000ffff0e7224 */ /* 0x000fe200078e00ff */
[----:B------:R-:W-:Y:S01]  /*4830*/  MOV R7, 0x2000 ;  /* 0x0000200000077802 */ /* 0x000fe20000000f00 */
[----:B------:R-:W4:Y:S01]  /*4840*/  LDCU UR27, c[0x0][0x374] ;  /* 0x00006e80ff1b77ac */ /* 0x000f220008000800 */
[----:B------:R-:W1:Y:S01]  /*4850*/  LDC.64 R2, c[0x0][0x888] ;  /* 0x00022200ff027b82 */ /* 0x000e620000000a00 */
[----:B------:R-:W4:Y:S01]  /*4860*/  LDCU UR15, c[0x0][0xb0c] ;  /* 0x00016180ff0f77ac */ /* 0x000f220008000800 */
[----:B------:R-:W3:Y:S06]  /*4870*/  LDCU UR39, c[0x0][0xb20] ;  /* 0x00016400ff2777ac */ /* 0x000eec0008000800 */
[----:B------:R-:W1:Y:S01]  /*4880*/  LDC.64 R4, c[0x0][0x890] ;  /* 0x00022400ff047b82 */ /* 0x000e620000000a00 */
[----:B------:R-:W3:Y:S01]  /*4890*/  LDCU UR4, c[0x0][0xb30] ;  /* 0x00016600ff0477ac */ /* 0x000ee20008000800 */
[----:B------:R-:W-:Y:S01]  /*48a0*/  UMOV UR21, 0x400 ;  /* 0x0000040000157882 */ /* 0x000fe20000000000 */
[----:B--2---:R-:W-:-:S02]  /*48b0*/  UIMAD.WIDE.U32 UR6, UR32, UR28, URZ ;  /* 0x0000001c200672a5 */ /* 0x004fc4000f8e00ff */
[----:B----4-:R-:W-:Y:S02]  /*48c0*/  UIMAD.WIDE.U32 UR8, UR27, UR31, URZ ;  /* 0x0000001f1b0872a5 */ /* 0x010fe4000f8e00ff */
[----:B------:R-:W-:Y:S02]  /*48d0*/  ULEA UR21, UR50, UR21, 0x18 ;  /* 0x0000001532157291 */ /* 0x000fe4000f8ec0ff */
[----:B------:R-:W-:Y:S02]  /*48e0*/  UPLOP3.LUT UP3, UPT, UPT, UPT, UPT, 0x40, 0x4 ;  /* 0x000000000004789c */ /* 0x000fe40003f6e870 */
[----:B------:R-:W-:Y:S02]  /*48f0*/  UIADD3 UR33, UPT, UPT, UR21, 0x88, URZ ;  /* 0x0000008815217890 */ /* 0x000fe4000fffe0ff */
[----:B------:R-:W-:Y:S01]  /*4900*/  UIADD3 UR17, UPT, UPT, UR21, 0x80, URZ ;  /* 0x0000008015117890 */ /* 0x000fe2000fffe0ff */
[----:B------:R-:W-:Y:S01]  /*4910*/  UMOV UR6, UR7 ;  /* 0x0000000700067c82 */ /* 0x000fe20008000000 */
[----:B------:R-:W-:Y:S01]  /*4920*/  UMOV UR35, UR9 ;  /* 0x0000000900237c82 */ /* 0x000fe20008000000 */
[----:B------:R-:W-:-:S02]  /*4930*/  UISETP.GE.AND UP0, UPT, UR42, 0x1, UPT ;  /* 0x000000012a00788c */ /* 0x000fc4000bf06270 */
[----:B------:R-:W-:Y:S01]  /*4940*/  UISETP.NE.AND UP4, UPT, UR42, 0x1, UPT ;  /* 0x000000012a00788c */ /* 0x000fe2000bf85270 */
[----:B------:R-:W2:Y:S01]  /*4950*/  LDCU.64 UR22, c[0x0][0xb28] ;  /* 0x00016500ff1677ac */ /* 0x000ea20008000a00 */
[----:B------:R-:W-:Y:S02]  /*4960*/  UISETP.NE.AND UP6, UPT, UR15, 0x1, UPT ;  /* 0x000000010f00788c */ /* 0x000fe4000bfc5270 */
[----:B------:R-:W-:Y:S02]  /*4970*/  UISETP.NE.AND UP5, UPT, UR30, 0x1, UPT ;  /* 0x000000011e00788c */ /* 0x000fe4000bfa5270 */
[----:B------:R-:W-:Y:S02]  /*4980*/  UPRMT UR33, UR50, 0x654, UR33 ;  /* 0x0000065432217896 */ /* 0x000fe40008000021 */
[----:B------:R-:W-:Y:S02]  /*4990*/  USHF.R.U32.HI UR37, URZ, UR29, UR6 ;  /* 0x0000001dff257299 */ /* 0x000fe40008011606 */
[----:B------:R-:W-:-:S02]  /*49a0*/  UPRMT UR34, UR50, 0x654, UR17 ;  /* 0x0000065432227896 */ /* 0x000fc40008000011 */
[----:B---3--:R-:W-:Y:S02]  /*49b0*/  USHF.R.U32.HI UR35, URZ, UR39, UR35 ;  /* 0x00000027ff237299 */ /* 0x008fe40008011623 */
[----:B------:R-:W-:-:S11]  /*49c0*/  UISETP.NE.AND UP2, UPT, UR4, 0x1, UPT ;  /* 0x000000010400788c */ /* 0x000fd6000bf45270 */
.L_x_98:
[C---:B------:R-:W-:Y:S02]  /*49d0*/  LEA R12, R14.reuse, UR21, 0x3 ;  /* 0x000000150e0c7c11 */ /* 0x040fe4000f8e18ff */
[----:B------:R-:W-:Y:S02]  /*49e0*/  SHF.L.U32 R9, R13, 0x1f, RZ ;  /* 0x0000001f0d097819 */ /* 0x000fe400000006ff */
[----:B------:R-:W-:Y:S02]  /*49f0*/  LEA R10, R14, UR21, 0x4 ;  /* 0x000000150e0a7c11 */ /* 0x000fe4000f8e20ff */
[----:B---3--:R-:W3:Y:S02]  /*4a00*/  SYNCS.PHASECHK.TRANS64.TRYWAIT P0, [R12+URZ+0xb0], R9 ;  /* 0x0000b0090c0075a7 */ /* 0x008ee400080011ff */
[----:B---3--:R-:W-:Y:S05]  /*4a10*/  @!P0 BRA `(.L_x_90) ;  /* 0x00000050006c8947 */ /* 0x008fea0003800000 */
.L_x_166:
[----:B---3--:R-:W3:Y:S01]  /*4a20*/  LDS.128 R8, [R10+0x140] ;  /* 0x000140000a087984 */ /* 0x008ee20000000c00 */
[----:B------:R-:W-:Y:S01]  /*4a30*/  UISETP.GE.AND UP0, UPT, UR42, 0x1, UPT ;  /* 0x000000012a00788c */ /* 0x000fe2000bf06270 */
[----:B------:R-:W-:Y:S01]  /*4a40*/  @!PT LDS RZ, [RZ] ;  /* 0x00000000fffff984 */ /* 0x000fe20000000800 */
[----:B------:R-:W-:Y:S01]  /*4a50*/  @!PT LDS RZ, [RZ] ;  /* 0x00000000fffff984 */ /* 0x000fe20000000800 */
[----:B------:R-:W-:Y:S01]  /*4a60*/  @!PT LDS RZ, [RZ] ;  /* 0x00000000fffff984 */ /* 0x000fe20000000800 */
[----:B------:R-:W-:Y:S01]  /*4a70*/  @!PT LDS RZ, [RZ] ;  /* 0x00000000fffff984 */ /* 0x000fe20000000800 */
[----:B------:R4:W-:Y:S06]  /*4a80*/  MEMBAR.ALL.CTA ;  /* 0x0000000000007992 */ /* 0x0009ec0000008000 */
[----:B----4-:R-:W4:Y:S01]  /*4a90*/  FENCE.VIEW.ASYNC.S ;  /* 0x00000000000073c6 */ /* 0x010f220000000000 */
[----:B---3--:R-:W-:Y:S11]  /*4aa0*/  LOP3.LUT P0, RZ, R10, 0x1, RZ, 0xc0, !PT ;  /* 0x000000010aff7812 */ /* 0x008ff6000780c0ff */
[----:B------:R-:W-:Y:S02]  /*4ab0*/  @!UPT UIADD3 URZ, UPT, UPT, URZ, URZ, URZ ;  /* 0x000000fffffff290 */ /* 0x000fe4000fffe0ff */
[----:B----4-:R-:W-:Y:S01]  /*4ac0*/  VOTEU.ANY UP1, P0 ;  /* 0x0000000000ff7886 */ /* 0x010fe20000020100 */
[----:B------:R-:W-:Y:S11]  /*4ad0*/  PLOP3.LUT P0, PT, PT, PT, UP1, 0x80, 0x8 ;  /* 0x000000000008781c */ /* 0x000ff60003f0f018 */
[----:B------:R-:W-:Y:S02]  /*4ae0*/  @!UPT UIADD3 URZ, UPT, UPT, URZ, URZ, URZ ;  /* 0x000000fffffff290 */ /* 0x000fe4000fffe0ff */
[----:B------:R-:W-:Y:S02]  /*4af0*/  @P0 SHF.R.U32.HI R0, RZ, 0x10, R9 ;  /* 0x00000010ff000819 */ /* 0x000fe40000011609 */
[----:B------:R-:W-:Y:S02]  /*4b00*/  @P0 MOV R6, R8 ;  /* 0x0000000800060202 */ /* 0x000fe40000000f00 */
[----:B------:R-:W-:Y:S01]  /*4b10*/  @P0 R2UR UR4, R0 ;  /* 0x00000000000402ca */ /* 0x000fe200000e0000 */
[----:B------:R-:W-:Y:S01]  /*4b20*/  VIADD R0, R12, 0xc0 ;  /* 0x000000c00c007836 */ /* 0x000fe20000000000 */
[----:B------:R-:W-:Y:S02]  /*4b30*/  @P0 LOP3.LUT R8, R9, 0xffff, RZ, 0xc0, !PT ;  /* 0x0000ffff09080812 */ /* 0x000fe400078ec0ff */
[----:B------:R-:W-:Y:S02]  /*4b40*/  @P0 R2UR UR6, R6 ;  /* 0x00000000060602ca */ /* 0x000fe400000e0000 */
[----:B------:R-:W-:Y:S02]  /*4b50*/  PRMT R0, RZ, 0x654, R0 ;  /* 0x00000654ff007816 */ /* 0x000fe40000000000 */
[----:B------:R-:W-:Y:S02]  /*4b60*/  @P0 R2UR UR5, R8 ;  /* 0x00000000080502ca */ /* 0x000fe400000e0000 */
[----:B------:R3:W-:Y:S03]  /*4b70*/  SYNCS.ARRIVE.TRANS64.RED.A1T0 RZ, [R0+URZ], RZ ;  /* 0x000000ff00ff79a7 */ /* 0x0007e600081004ff */
[----:B------:R-:W-:Y:S04]  /*4b80*/  @UP1 UMOV UR26, UR4 ;  /* 0x00000004001a1c82 */ /* 0x000fe80008000000 */
[----:B------:R-:W-:Y:S04]  /*4b90*/  @UP1 UMOV UR14, UR6 ;  /* 0x00000006000e1c82 */ /* 0x000fe80008000000 */
[----:B------:R-:W-:Y:S01]  /*4ba0*/  @UP1 UMOV UR13, UR5 ;  /* 0x00000005000d1c82 */ /* 0x000fe20008000000 */
[----:B------:R-:W-:Y:S05]  /*4bb0*/  BRA.U !UP0, `(.L_x_91) ;  /* 0x0000000108a47547 */ /* 0x000fea000b800000 */
[----:B------:R-:W-:Y:S02]  /*4bc0*/  UIMAD.WIDE.U32 UR8, UR13, UR31, URZ ;  /* 0x0000001f0d0872a5 */ /* 0x000fe4000f8e00ff */
[----:B------:R-:W-:Y:S02]  /*4bd0*/  UIMAD.WIDE.U32 UR10, UR14, UR28, URZ ;  /* 0x0000001c0e0a72a5 */ /* 0x000fe4000f8e00ff */
[----:B------:R-:W-:Y:S02]  /*4be0*/  USEL UR4, UR27, UR35, !UP5 ;  /* 0x000000231b047287 */ /* 0x000fe4000e800000 */
[----:B------:R-:W-:Y:S02]  /*4bf0*/  USEL UR7, UR32, UR37, !UP6 ;  /* 0x0000002520077287 */ /* 0x000fe4000f000000 */
[----:B--2---:R-:W-:Y:S02]  /*4c00*/  UIMAD.WIDE.U32 UR18, UR4, UR22, URZ ;  /* 0x00000016041272a5 */ /* 0x004fe4000f8e00ff */
[----:B------:R-:W-:Y:S01]  /*4c10*/  UIMAD.WIDE.U32 UR24, UR7, UR22, URZ ;  /* 0x00000016071872a5 */ /* 0x000fe2000f8e00ff */
[----:B------:R-:W-:Y:S02]  /*4c20*/  UMOV UR5, UR9 ;  /* 0x0000000900057c82 */ /* 0x000fe40008000000 */
[----:B------:R-:W-:Y:S03]  /*4c30*/  USHF.R.U32.HI UR6, URZ, UR39, UR5 ;  /* 0x00000027ff067299 */ /* 0x000fe60008011605 */
[----:B------:R-:W-:Y:S01]  /*4c40*/  UMOV UR5, UR11 ;  /* 0x0000000b00057c82 */ /* 0x000fe20008000000 */
[----:B------:R-:W-:Y:S02]  /*4c50*/  USEL UR6, UR13, UR6, !UP5 ;  /* 0x000000060d067287 */ /* 0x000fe4000e800000 */
[----:B------:R-:W-:Y:S02]  /*4c60*/  USHF.R.U32.HI UR8, URZ, UR29, UR5 ;  /* 0x0000001dff087299 */ /* 0x000fe40008011605 */
[----:B------:R-:W-:Y:S01]  /*4c70*/  UIMAD.WIDE.U32 UR10, UR6, UR22, URZ ;  /* 0x00000016060a72a5 */ /* 0x000fe2000f8e00ff */
[----:B------:R-:W-:Y:S02]  /*4c80*/  UMOV UR5, UR19 ;  /* 0x0000001300057c82 */ /* 0x000fe40008000000 */
[----:B------:R-:W-:Y:S03]  /*4c90*/  @UP4 USHF.R.U32.HI UR4, URZ, UR23, UR5 ;  /* 0x00000017ff044299 */ /* 0x000fe60008011605 */
[----:B------:R-:W-:Y:S01]  /*4ca0*/  UMOV UR5, UR25 ;  /* 0x0000001900057c82 */ /* 0x000fe20008000000 */
[----:B------:R-:W-:Y:S02]  /*4cb0*/  UIMAD UR4, UR42, UR4, URZ ;  /* 0x000000042a0472a4 */ /* 0x000fe4000f8e02ff */
[----:B------:R-:W-:Y:S02]  /*4cc0*/  @UP4 USHF.R.U32.HI UR7, URZ, UR23, UR5 ;  /* 0x00000017ff074299 */ /* 0x000fe40008011605 */
[----:B------:R-:W-:Y:S02]  /*4cd0*/  USEL UR5, UR14, UR8, !UP6 ;  /* 0x000000080e057287 */ /* 0x000fe4000f000000 */
[----:B------:R-:W-:Y:S02]  /*4ce0*/  UIMAD UR8, UR42, UR7, URZ ;  /* 0x000000072a0872a4 */ /* 0x000fe4000f8e02ff */
[----:B------:R-:W-:Y:S03]  /*4cf0*/  UISETP.GE.AND UP0, UPT, UR6, UR4, UPT ;  /* 0x000000040600728c */ /* 0x000fe6000bf06270 */
[----:B------:R-:W-:Y:S01]  /*4d00*/  UMOV UR4, UR11 ;  /* 0x0000000b00047c82 */ /* 0x000fe20008000000 */
[----:B------:R-:W-:Y:S02]  /*4d10*/  UISETP.GE.OR UP0, UPT, UR5, UR8, UP0 ;  /* 0x000000080500728c */ /* 0x000fe40008706670 */
[----:B------:R-:W-:Y:S02]  /*4d20*/  USHF.R.U32.HI UR4, URZ, UR23, UR4 ;  /* 0x00000017ff047299 */ /* 0x000fe40008011604 */
[----:B------:R-:W-:Y:S02]  /*4d30*/  UIMAD.WIDE.U32 UR8, UR5, UR22, URZ ;  /* 0x00000016050872a5 */ /* 0x000fe4000f8e00ff */
[----:B------:R-:W-:Y:S04]  /*4d40*/  USEL UR10, UR6, UR4, !UP4 ;  /* 0x00000004060a7287 */ /* 0x000fe8000e000000 */
[----:B------:R-:W-:Y:S01]  /*4d50*/  UIADD3 UR11, UPT, UPT, -UR10, URZ, URZ ;  /* 0x000000ff0a0b7290 */ /* 0x000fe2000fffe1ff */
[----:B------:R-:W-:Y:S02]  /*4d60*/  @!UP0 UMOV UR4, UR9 ;  /* 0x0000000900048c82 */ /* 0x000fe40008000000 */
[----:B------:R-:W-:Y:S02]  /*4d70*/  @!UP0 USHF.R.U32.HI UR4, URZ, UR23, UR4 ;  /* 0x00000017ff048299 */ /* 0x000fe40008011604 */
[----:B------:R-:W-:Y:S02]  /*4d80*/  UIMAD UR8, UR42, UR11, UR6 ;  /* 0x0000000b2a0872a4 */ /* 0x000fe4000f8e0206 */
[----:B------:R-:W-:Y:S04]  /*4d90*/  @!UP0 USEL UR4, UR5, UR4, !UP4 ;  /* 0x0000000405048287 */ /* 0x000fe8000e000000 */
[----:B------:R-:W-:Y:S02]  /*4da0*/  @!UP0 UIMAD UR8, UR7, UR8, UR4 ;  /* 0x00000008070882a4 */ /* 0x000fe4000f8e0204 */
[----:B------:R-:W-:Y:S02]  /*4db0*/  @!UP0 UIADD3 UR9, UPT, UPT, UR10, -UR4, URZ ;  /* 0x800000040a098290 */ /* 0x000fe4000fffe0ff */
[----:B------:R-:W-:Y:S02]  /*4dc0*/  UIADD3 UR4, UPT, UPT, -UR5, URZ, URZ ;  /* 0x000000ff05047290 */ /* 0x000fe4000fffe1ff */
[----:B------:R-:W-:Y:S02]  /*4dd0*/  UIADD3 UR7, UPT, UPT, -UR6, URZ, URZ ;  /* 0x000000ff06077290 */ /* 0x000fe4000fffe1ff */
[----:B------:R-:W-:Y:S02]  /*4de0*/  @!UP0 UIMAD UR6, UR9, UR42, UR5 ;  /* 0x0000002a090682a4 */ /* 0x000fe4000f8e0205 */
[----:B------:R-:W-:Y:S02]  /*4df0*/  UIMAD UR14, UR15, UR4, UR14 ;  /* 0x000000040f0e72a4 */ /* 0x000fe4000f8e020e */
[----:B------:R-:W-:Y:S01]  /*4e00*/  UIMAD UR13, UR30, UR7, UR13 ;  /* 0x000000071e0d72a4 */ /* 0x000fe2000f8e020d */
[----:B------:R-:W-:Y:S02]  /*4e10*/  @!UP0 UMOV UR5, UR8 ;  /* 0x0000000800058c82 */ /* 0x000fe40008000000 */
[----:B------:R-:W-:Y:S02]  /*4e20*/  UIMAD UR14, UR5, UR15, UR14 ;  /* 0x0000000f050e72a4 */ /* 0x000fe4000f8e020e */
[----:B------:R-:W-:Y:S11]  /*4e30*/  UIMAD UR13, UR6, UR30, UR13 ;  /* 0x0000001e060d72a4 */ /* 0x000ff6000f8e020d */
[----:B------:R-:W-:Y:S01]  /*4e40*/  @!UPT UIADD3 URZ, UPT, UPT, URZ, URZ, URZ ;  /* 0x000000fffffff290 */ /* 0x000fe2000fffe0ff */
.L_x_91:
[----:B------:R-:W4:Y:S01]  /*4e50*/  @!UP2 LDCU.128 UR8, c[0x0][0xb10] ;  /* 0x00016200ff08a7ac */ /* 0x000f220008000c00 */
[C---:B-1----:R-:W-:Y:S02]  /*4e60*/  ISETP.NE.U32.AND P1, PT, R4.reuse, RZ, PT ;  /* 0x000000ff0400720c */ /* 0x042fe40003f25070 */
[----:B------:R-:W-:Y:S02]  /*4e70*/  ISETP.NE.U32.AND P0, PT, R4, RZ, PT ;  /* 0x000000ff0400720c */ /* 0x000fe40003f05070 */
[C---:B------:R-:W-:Y:S02]  /*4e80*/  ISETP.NE.AND.EX P1, PT, R5.reuse, RZ, PT, P1 ;  /* 0x000000ff0500720c */ /* 0x040fe40003f25310 */
[----:B------:R-:W-:Y:S01]  /*4e90*/  ISETP.NE.AND.EX P0, PT, R5, RZ, PT, P0 ;  /* 0x000000ff0500720c */ /* 0x000fe20003f05300 */
[----:B------:R-:W1:Y:S01]  /*4ea0*/  @!UP2 LDCU UR5, c[0x0][0xb0c] ;  /* 0x00016180ff05a7ac */ /* 0x000e620008000800 */
[----:B------:R-:W-:Y:S01]  /*4eb0*/  SHF.L.U32 R9, R15, 0x1f, RZ ;  /* 0x0000001f0f097819 */ /* 0x000fe200000006ff */
[----:B------:R-:W-:Y:S02]  /*4ec0*/  USHF.L.U32 UR19, UR16, 0x7, URZ ;  /* 0x0000000710137899 */ /* 0x000fe400080006ff */
[----:B------:R-:W-:Y:S02]  /*4ed0*/  USHF.L.U32 UR18, UR20, 0x7, URZ ;  /* 0x0000000714127899 */ /* 0x000fe400080006ff */
[----:B----4-:R-:W-:Y:S07]  /*4ee0*/  UIMAD.WIDE.U32 UR6, UR14, UR8, URZ ;  /* 0x000000080e0672a5 */ /* 0x010fee000f8e00ff */
[----:B------:R-:W-:Y:S01]  /*4ef0*/  @!UP2 UMOV UR4, UR7 ;  /* 0x000000070004ac82 */ /* 0x000fe20008000000 */
[----:B-1----:R-:W-:Y:S02]  /*4f00*/  @!UP2 UISETP.NE.AND UP0, UPT, UR5, 0x1, UPT ;  /* 0x000000010500a88c */ /* 0x002fe4000bf05270 */
[----:B------:R-:W-:Y:S02]  /*4f10*/  @!UP2 USHF.R.U32.HI UR4, URZ, UR9, UR4 ;  /* 0x00000009ff04a299 */ /* 0x000fe40008011604 */
[----:B------:R-:W-:Y:S02]  /*4f20*/  UIMAD.WIDE.U32 UR6, UR13, UR11, URZ ;  /* 0x0000000b0d0672a5 */ /* 0x000fe4000f8e00ff */
[----:B------:R-:W-:Y:S02]  /*4f30*/  @!UP2 USEL UR8, UR14, UR4, !UP0 ;  /* 0x000000040e08a287 */ /* 0x000fe4000c000000 */
[----:B------:R-:W-:Y:S03]  /*4f40*/  @!UP2 UISETP.NE.AND UP0, UPT, UR10, 0x1, UPT ;  /* 0x000000010a00a88c */ /* 0x000fe6000bf05270 */
[----:B------:R-:W-:Y:S02]  /*4f50*/  @!UP2 UMOV UR6, UR7 ;  /* 0x000000070006ac82 */ /* 0x000fe40008000000 */
[----:B------:R-:W1:Y:S02]  /*4f60*/  @!UP2 LDCU UR4, c[0x0][0xb20] ;  /* 0x00016400ff04a7ac */ /* 0x000e640008000800 */
[----:B-1----:R-:W-:Y:S04]  /*4f70*/  @!UP2 USHF.R.U32.HI UR6, URZ, UR4, UR6 ;  /* 0x00000004ff06a299 */ /* 0x002fe80008011606 */
[----:B------:R-:W-:Y:S04]  /*4f80*/  @!UP2 USEL UR6, UR13, UR6, !UP0 ;  /* 0x000000060d06a287 */ /* 0x000fe8000c000000 */
[----:B------:R-:W-:Y:S02]  /*4f90*/  @!UP2 UIADD3 UR4, UPT, UPT, -UR8, UR6, URZ ;  /* 0x000000060804a290 */ /* 0x000fe4000fffe1ff */
[----:B------:R-:W-:Y:S02]  /*4fa0*/  @!UP2 UIADD3 UR6, UPT, UPT, UR8, -UR6, URZ ;  /* 0x800000060806a290 */ /* 0x000fe4000fffe0ff */
[----:B------:R-:W-:Y:S02]  /*4fb0*/  @!UP2 UIMAD UR14, UR4, UR5, UR14 ;  /* 0x00000005040ea2a4 */ /* 0x000fe4000f8e020e */
[----:B------:R-:W-:Y:S01]  /*4fc0*/  @!UP2 UIMAD UR13, UR6, UR10, UR13 ;  /* 0x0000000a060da2a4 */ /* 0x000fe2000f8e020d */
[----:B------:R-:W-:Y:S11]  /*4fd0*/  BRA.U UP3, `(.L_x_92) ;  /* 0x0000000103107547 */ /* 0x000ff6000b800000 */
[----:B---3--:R-:W-:Y:S04]  /*4fe0*/  MOV R0, UR38 ;  /* 0x0000002600007c02 */ /* 0x008fe80008000f00 */
[----:B------:R-:W-:Y:S04]  /*4ff0*/  SHF.L.U32 R11, R0, 0x1f, RZ ;  /* 0x0000001f000b7819 */ /* 0x000fe800000006ff */
[----:B------:R-:W1:Y:S02]  /*5000*/  SYNCS.PHASECHK.TRANS64.TRYWAIT P2, [UR21+0xa8], R11 ;  /* 0x0000a80bff0075a7 */ /* 0x000e640008041115 */
[----:B-1----:R-:W-:Y:S05]  /*5010*/  @!P2 BRA `(.L_x_93) ;  /* 0x0000004c0000a947 */ /* 0x002fea0003800000 */
.L_x_92:
[----:B------:R-:W-:Y:S05]  /*5020*/  @!P1 BRA `(.L_x_94) ;  /* 0x0000000000309947 */ /* 0x000fea0003800000 */
[----:B------:R-:W-:Y:S01]  /*5030*/  ISETP.NE.U32.AND P1, PT, R2, RZ, PT ;  /* 0x000000ff0200720c */ /* 0x000fe20003f25070 */
[----:B------:R-:W4:Y:S01]  /*5040*/  LDCU.64 UR4, c[0x0][0x358] ;  /* 0x00006b00ff0477ac */ /* 0x000f220008000a00 */
[----:B------:R-:W-:Y:S02]  /*5050*/  IMAD.MOV.U32 R162, RZ, RZ, 0x1 ;  /* 0x00000001ffa27424 */ /* 0x000fe400078e00ff */
[----:B------:R-:W-:Y:S11]  /*5060*/  ISETP.NE.AND.EX P1, PT, R3, RZ, PT, P1 ;  /* 0x000000ff0300720c */ /* 0x000ff60003f25310 */
[----:B------:R-:W-:Y:S02]  /*5070*/  @!UPT UIADD3 URZ, UPT, UPT, URZ, URZ, URZ ;  /* 0x000000fffffff290 */ /* 0x000fe4000fffe0ff */
[----:B-1----:R-:W1:Y:S01]  /*5080*/  @P1 LDC.64 R10, c[0x0][0x888] ;  /* 0x00022200ff0a1b82 */ /* 0x002e620000000a00 */
[----:B---3--:R-:W-:Y:S04]  /*5090*/  @P1 IMAD R0, R4, UR36, RZ ;  /* 0x0000002404001c24 */ /* 0x008fe8000f8e02ff */
[----:B-1----:R-:W-:Y:S04]  /*50a0*/  @P1 IMAD.WIDE R10, R0, 0x4, R10 ;  /* 0x00000004000a1825 */ /* 0x002fe800078e020a */
[----:B------:R-:W-:Y:S01]  /*50b0*/  HFMA2 R0, -RZ, RZ, 0, 5.9604644775390625e-08 ;  /* 0x00000001ff007431 */ /* 0x000fe200000001ff */
[----:B----45:R4:W5:Y:S04]  /*50c0*/  @P1 LDG.E R73, desc[UR4][R10.64] ;  /* 0x000000040a491981 */ /* 0x030968000c1e1900 */
[----:B------:R-:W-:Y:S01]  /*50d0*/  @!P1 PRMT R162, R0, 0x7610, R162 ;  /* 0x0000761000a29816 */ /* 0x000fe200000000a2 */
[----:B----4-:R-:W1:Y:S06]  /*50e0*/  @!P1 LDC R73, c[0x0][0x880] ;  /* 0x00022000ff499b82 */ /* 0x010e6c0000000800 */
.L_x_94:
[----:B-1---5:R-:W-:Y:S01]  /*50f0*/  @!P0 FSETP.EQ.AND P1, PT, R73, RZ, PT ;  /* 0x000000ff4900820b */ /* 0x022fe20003f22000 */
[----:B------:R-:W-:Y:S01]  /*5100*/  @!UPT UIADD3 URZ, UPT, UPT, URZ, URZ, URZ ;  /* 0x000000fffffff290 */ /* 0x000fe2000fffe0ff */
[----:B------:R-:W-:Y:S11]  /*5110*/  @!P0 BRA `(.L_x_95) ;  /* 0x0000000000188947 */ /* 0x000ff60003800000 */
[----:B------:R-:W-:Y:S02]  /*5120*/  LOP3.LUT P0, RZ, R162, 0xff, RZ, 0xc0, !PT ;  /* 0x000000ffa2ff7812 */ /* 0x000fe4000780c0ff */
[----:B------:R-:W-:Y:S04]  /*5130*/  ISETP.NE.U32.AND P1, PT, R2, RZ, PT ;  /* 0x000000ff0200720c */ /* 0x000fe80003f25070 */
[----:B------:R-:W-:Y:S04]  /*5140*/  ISETP.NE.AND.EX P1, PT, R3, RZ, PT, P1 ;  /* 0x000000ff0300720c */ /* 0x000fe80003f25310 */
[----:B------:R-:W-:Y:S03]  /*5150*/  PLOP3.LUT P1, PT, P1, PT, PT, 0x8, 0x80 ;  /* 0x000000000080781c */ /* 0x000fe60000f2e170 */
[----:B------:R-:W-:Y:S11]  /*5160*/  @P0 FSETP.EQ.AND P1, PT, R73, RZ, PT ;  /* 0x000000ff4900020b */ /* 0x000ff60003f22000 */
[----:B------:R-:W-:Y:S02]  /*5170*/  @!UPT UIADD3 URZ, UPT, UPT, URZ, URZ, URZ ;  /* 0x000000fffffff290 */ /* 0x000fe4000fffe0ff */
.L_x_95:
[----:B------:R-:W1:Y:S01]  /*5180*/  SYNCS.PHASECHK.TRANS64.TRYWAIT P2, [UR21+0x90], R9 ;  /* 0x00009009ff0075a7 */ /* 0x000e620008041115 */
[----:B------:R-:W-:Y:S04]  /*5190*/  ELECT P0, URZ, PT ;  /* 0x0000000000ff782f */ /* 0x000fe80003800000 */
[----:B------:R-:W-:Y:S11]  /*51a0*/  PLOP3.LUT P1, PT, P1, P0, PT, 0xf2, 0x2f ;  /* 0x00000000002f781c */ /* 0x000ff60000f21e72 */
[----:B------:R-:W-:Y:S02]  /*51b0*/  @!UPT UIADD3 URZ, UPT, UPT, URZ, URZ, URZ ;  /* 0x000000fffffff290 */ /* 0x000fe4000fffe0ff */
[----:B------:R-:W-:Y:S05]  /*51c0*/  @!P1 IADD3 R8, P0, PT, R16, 0x580, RZ ;  /* 0x0000058010089810 */ /* 0x000fea0007f1e0ff */
[----:B------:R-:W-:Y:S01]  /*51d0*/  @!P1 IMAD.X R6, RZ, RZ, R17, P0 ;  /* 0x000000ffff069224 */ /* 0x000fe200000e0611 */
[----:B-1----:R-:W-:Y:S07]  /*51e0*/  @!P2 BRA `(.L_x_96) ;  /* 0x0000004800a4a947 */ /* 0x002fee0003800000 */
.L_x_169:
[----:B------:R-:W-:Y:S01]  /*51f0*/  @!P1 R2UR UR5, R8 ;  /* 0x00000000080592ca */ /* 0x000fe200000e0000 */
[----:B------:R-:W-:Y:S01]  /*5200*/  VOTEU.ALL UP0, P1 ;  /* 0x0000000000ff7886 */ /* 0x000fe20000800000 */
[----:B------:R-:W-:Y:S01]  /*5210*/  @!P1 R2UR UR4, R6 ;  /* 0x00000000060492ca */ /* 0x000fe200000e0000 */
[----:B-1-3--:R-:W-:Y:S01]  /*5220*/  @!P1 IMAD.MOV.U32 R0, RZ, RZ, 0x2000 ;  /* 0x00002000ff009424 */ /* 0x00afe200078e00ff */
[----:B------:R-:W-:Y:S01]  /*5230*/  UMOV UR6, 0x0 ;  /* 0x0000000000067882 */ /* 0x000fe20000000000 */
[----:B------:R-:W-:Y:S01]  /*5240*/  UMOV UR7, 0x10000000 ;  /* 0x1000000000077882 */ /* 0x000fe20000000000 */
[----:B------:R-:W-:Y:S01]  /*5250*/  @!UP0 UIADD3 UR16, UPT, UPT, UR21, 0x200, URZ ;  /* 0x0000020015108890 */ /* 0x000fe2000fffe0ff */
[----:B------:R-:W-:Y:S01]  /*5260*/  VIADD R14, R14, 0x1 ;  /* 0x000000010e0e7836 */ /* 0x000fe20000000000 */
[----:B------:R-:W-:Y:S01]  /*5270*/  VOTEU.ALL UP0, P1 ;  /* 0x0000000000ff7886 */ /* 0x000fe20000800000 */
[----:B------:R-:W-:Y:S04]  /*5280*/  UMOV UR20, UR36 ;  /* 0x0000002400147c82 */ /* 0x000fe80008000000 */
[----:B------:R-:W-:Y:S02]  /*5290*/  IMAD.U32 R10, RZ, RZ, UR5 ;  /* 0x00000005ff0a7e24 */ /* 0x000fe4000f8e00ff */
[----:B------:R-:W-:Y:S03]  /*52a0*/  IMAD.U32 R11, RZ, RZ, UR4 ;  /* 0x00000004ff0b7e24 */ /* 0x000fe6000f8e00ff */
[----:B------:R-:W-:Y:S02]  /*52b0*/  @!P1 R2UR UR4, R10 ;  /* 0x000000000a0492ca */ /* 0x000fe400000e0000 */
[----:B------:R-:W-:Y:S11]  /*52c0*/  @!P1 R2UR UR5, R11 ;  /* 0x000000000b0592ca */ /* 0x000ff600000e0000 */
[----:B------:R-:W-:Y:S02]  /*52d0*/  @!UPT UIADD3 URZ, UPT, UPT, URZ, URZ, URZ ;  /* 0x000000fffffff290 */ /* 0x000fe4000fffe0ff */
[----:B------:R1:W-:Y:S01]  /*52e0*/  @!UP0 UTMALDG.3D [UR16], [UR4], desc[UR6] ;  /* 0x00000610040085b4 */ /* 0x0003e20008011000 */
[----:B------:R1:W-:Y:S01]  /*52f0*/  @!P1 SYNCS.ARRIVE.TRANS64.RED.A0TR RZ, [UR21+0x80], R0 ;  /* 0x00008000ffff99a7 */ /* 0x0003e20008300415 */
[----:B------:R-:W-:Y:S01]  /*5300*/  SYNCS.ARRIVE.TRANS64.RED.A1T0 RZ, [UR34], RZ ;  /* 0x000000ffffff79a7 */ /* 0x000fe20008100422 */
[----:B------:R-:W3:Y:S02]  /*5310*/  SYNCS.PHASECHK.TRANS64.TRYWAIT P0, [UR21+0x98], R9 ;  /* 0x00009809ff0075a7 */ /* 0x000ee40008001115 */
[----:B-1-3--:R-:W-:Y:S05]  /*5320*/  @!P0 BRA `(.L_x_97) ;  /* 0x00000048006c8947 */ /* 0x00afea0003800000 */
.L_x_171:
[----:B------:R-:W-:Y:S01]  /*5330*/  @!P1 IADD3 R6, P0, PT, R16, 0x580, RZ ;  /* 0x0000058010069810 */ /* 0x000fe20007f1e0ff */
[----:B------:R-:W-:Y:S01]  /*5340*/  VOTEU.ALL UP0, P1 ;  /* 0x0000000000ff7886 */ /* 0x000fe20000800000 */
[----:B------:R-:W-:Y:S01]  /*5350*/  UMOV UR6, 0x0 ;  /* 0x0000000000067882 */ /* 0x000fe20000000000 */
[----:B------:R-:W-:Y:S01]  /*5360*/  UMOV UR7, 0x10000000 ;  /* 0x1000000000077882 */ /* 0x000fe20000000000 */
[----:B------:R-:W-:Y:S01]  /*5370*/  @!P1 R2UR UR5, R6 ;  /* 0x00000000060592ca */ /* 0x000fe200000e0000 */
[----:B-1----:R-:W-:Y:S01]  /*5380*/  @!P1 IMAD.X R0, RZ, RZ, R17, P0 ;  /* 0x000000ffff009224 */ /* 0x002fe200000e0611 */
[----:B------:R-:W-:Y:S01]  /*5390*/  @!UP0 UIADD3 UR10, UPT, UPT, UR18, 0x40, URZ ;  /* 0x00000040120a8890 */ /* 0x000fe2000fffe0ff */
[----:B------:R-:W-:Y:S01]  /*53a0*/  ISETP.NE.AND P0, PT, R14, 0x2, PT ;  /* 0x000000020e00780c */ /* 0x000fe20003f05270 */
[----:B------:R-:W-:Y:S01]  /*53b0*/  @!UP0 UIADD3 UR8, UPT, UPT, UR21, 0x2200, URZ ;  /* 0x0000220015088890 */ /* 0x000fe2000fffe0ff */
[----:B------:R-:W-:Y:S01]  /*53c0*/  LOP3.LUT R15, R15, 0x1, RZ, 0x3c, !PT ;  /* 0x000000010f0f7812 */ /* 0x000fe200078e3cff */
[----:B------:R-:W-:Y:S01]  /*53d0*/  @!UP0 UIADD3 UR9, UPT, UPT, UR21, 0x88, URZ ;  /* 0x0000008815098890 */ /* 0x000fe2000fffe0ff */
[----:B------:R-:W-:Y:S01]  /*53e0*/  @!P1 R2UR UR4, R0 ;  /* 0x00000000000492ca */ /* 0x000fe200000e0000 */
[----:B------:R-:W-:Y:S01]  /*53f0*/  VOTEU.ALL UP0, P1 ;  /* 0x0000000000ff7886 */ /* 0x000fe20000800000 */
[----:B------:R-:W-:Y:S01]  /*5400*/  UMOV UR11, UR19 ;  /* 0x00000013000b7c82 */ /* 0x000fe20008000000 */
[----:B------:R-:W-:Y:S01]  /*5410*/  UMOV UR12, UR36 ;  /* 0x00000024000c7c82 */ /* 0x000fe20008000000 */
[----:B------:R-:W-:Y:S01]  /*5420*/  SEL R0, RZ, 0x1, P0 ;  /* 0x00000001ff007807 */ /* 0x000fe20000000000 */
[----:B------:R-:W-:Y:S01]  /*5430*/  UIADD3 UR20, UPT, UPT, UR13, UR60, URZ ;  /* 0x0000003c0d147290 */ /* 0x000fe2000fffe0ff */
[----:B------:R-:W-:Y:S01]  /*5440*/  IMAD.U32 R8, RZ, RZ, UR5 ;  /* 0x00000005ff087e24 */ /* 0x000fe2000f8e00ff */
[----:B------:R-:W-:Y:S01]  /*5450*/  SEL R14, R14, RZ, P0 ;  /* 0x000000ff0e0e7207 */ /* 0x000fe20000000000 */
[----:B------:R-:W-:Y:S01]  /*5460*/  UIADD3 UR16, UPT, UPT, UR14, UR59, URZ ;  /* 0x0000003b0e107290 */ /* 0x000fe2000fffe0ff */
[----:B------:R-:W-:Y:S01]  /*5470*/  LOP3.LUT R13, R13, R0, RZ, 0x3c, !PT ;  /* 0x000000000d0d7212 */ /* 0x000fe200078e3cff */
[----:B------:R-:W-:Y:S01]  /*5480*/  UPLOP3.LUT UP3, UPT, UPT, UPT, UPT, 0x80, 0x8 ;  /* 0x000000000008789c */ /* 0x000fe20003f6f070 */
[----:B------:R-:W-:Y:S02]  /*5490*/  UMOV UR36, UR26 ;  /* 0x0000001a00247c82 */ /* 0x000fe40008000000 */
[----:B------:R-:W-:Y:S01]  /*54a0*/  IMAD.U32 R9, RZ, RZ, UR4 ;  /* 0x00000004ff097e24 */ /* 0x000fe2000f8e00ff */
[----:B------:R-:W-:Y:S04]  /*54b0*/  @!P1 R2UR UR4, R8 ;  /* 0x00000000080492ca */ /* 0x000fe800000e0000 */
[----:B------:R-:W-:Y:S11]  /*54c0*/  @!P1 R2UR UR5, R9 ;  /* 0x00000000090592ca */ /* 0x000ff600000e0000 */
[----:B------:R-:W-:Y:S02]  /*54d0*/  @!UPT UIADD3 URZ, UPT, UPT, URZ, URZ, URZ ;  /* 0x000000fffffff290 */ /* 0x000fe4000fffe0ff */
[----:B------:R3:W-:Y:S01]  /*54e0*/  @!UP0 UTMALDG.3D [UR8], [UR4], desc[UR6] ;  /* 0x00000608040085b4 */ /* 0x0007e20008011000 */
[----:B------:R3:W-:Y:S01]  /*54f0*/  @!P1 SYNCS.ARRIVE.TRANS64.RED.A0TR RZ, [UR21+0x88], R7 ;  /* 0x00008807ffff99a7 */ /* 0x0007e20008300415 */
[----:B------:R-:W-:Y:S01]  /*5500*/  SYNCS.ARRIVE.TRANS64.RED.A1T0 RZ, [UR33], RZ ;  /* 0x000000ffffff79a7 */ /* 0x000fe20008100421 */
[----:B------:R-:W-:Y:S05]  /*5510*/  BRA.U UP1, `(.L_x_98) ;  /* 0xfffffff5012c7547 */ /* 0x000fea000b83ffff */
[----:B------:R-:W-:-:S04]  /*5520*/  SHF.L.U32 R3, R15, 0x1f, RZ ;  /* 0x0000001f0f037819 */ /* 0x000fc800000006ff */
[----:B------:R-:W1:Y:S02]  /*5530*/  SYNCS.PHASECHK.TRANS64.TRYWAIT P0, [UR21+0x90], R3 ;  /* 0x00009003ff0075a7 */ /* 0x000e640008001115 */
[----:B-1----:R-:W-:Y:S05]  /*5540*/  @!P0 BRA `(.L_x_99) ;  /* 0x0000004400fc8947 */ /* 0x002fea0003800000 */
.L_x_173:
[----:B-1----:R-:W-:-:S07]  /*5550*/  MOV R0, UR21 ;  /* 0x0000001500007c02 */ /* 0x002fce0008000f00 */
.L_x_100:
[----:B-1----:R-:W-:-:S04]  /*5560*/  SHF.L.U32 R3, R15, 0x1f, RZ ;  /* 0x0000001f0f037819 */ /* 0x002fc800000006ff */
[----:B------:R1:W4:Y:S03]  /*5570*/  SYNCS.PHASECHK.TRANS64.TRYWAIT P0, [R0+URZ+0x98], R3 ;  /* 0x00009803000075a7 */ /* 0x00032600080011ff */
[----:B----4-:R-:W-:Y:S05]  /*5580*/  @!P0 NANOSLEEP.SYNCS 0x989680 ;  /* 0x009896800000895d */ /* 0x010fea0003900000 */
[----:B------:R-:W4:Y:S02]  /*5590*/  @!P0 SYNCS.PHASECHK.TRANS64 P0, [R0+URZ+0x98], R3 ;  /* 0x00009803000085a7 */ /* 0x000f2400080010ff */
[----:B--234-:R-:W-:Y:S05]  /*55a0*/  @P0 EXIT ;  /* 0x000000000000094d */ /* 0x01cfea0003800000 */
[----:B------:R-:W-:Y:S05]  /*55b0*/  BRA `(.L_x_100) ;  /* 0xfffffffc00e87947 */ /* 0x000fea000383ffff */
.L_x_89:
[----:B------:R-:W-:-:S06]  /*55c0*/  UISETP.GE.AND UP0, UPT, UR21, 0x4, UPT ;  /* 0x000000041500788c */ /* 0x000fcc000bf06270 */
[----:B------:R-:W-:-:S13]  /*55d0*/  PLOP3.LUT P0, PT, PT, PT, UP0, 0x80, 0x8 ;  /* 0x000000000008781c */ /* 0x000fda0003f0f008 */
[----:B-1----:R-:W-:Y:S05]  /*55e0*/  @!P0 EXIT ;  /* 0x000000000000894d */ /* 0x002fea0003800000 */
[----:B------:R-:W-:Y:S01]  /*55f0*/  BAR.SYNC.DEFER_BLOCKING 0x6, 0xa0 ;  /* 0x0182800000007b1d */ /* 0x000fe20000010000 */
[C---:B------:R-:W-:Y:S01]  /*5600*/  IMAD.SHL.U32 R4, R177.reuse, 0x40, RZ ;  /* 0x00000040b1047824 */ /* 0x040fe200078e00ff */
[C---:B------:R-:W-:Y:S01]  /*5610*/  LOP3.LUT R181, R177.reuse, 0x60, RZ, 0xc0, !PT ;  /* 0x00000060b1b57812 */ /* 0x040fe200078ec0ff */
[C---:B------:R-:W-:Y:S01]  /*5620*/  IMAD.SHL.U32 R137, R177.reuse, 0x8, RZ ;  /* 0x00000008b1897824 */ /* 0x040fe200078e00ff */
[C---:B------:R-:W-:Y:S01]  /*5630*/  LOP3.LUT R179, R177.reuse, 0x2, RZ, 0xc0, !PT ;  /* 0x00000002b1b37812 */ /* 0x040fe200078ec0ff */
[----:B------:R-:W-:Y:S01]  /*5640*/  IMAD.U32 R69, R177, 0x10000, RZ ;  /* 0x00010000b1457824 */ /* 0x000fe200078e00ff */
[----:B------:R-:W-:Y:S02]  /*5650*/  UMOV UR44, 0x400 ;  /* 0x00000400002c7882 */ /* 0x000fe40000000000 */
[----:B------:R-:W1:Y:S01]  /*5660*/  LDC.64 R158, c[0x0][0x888] ;  /* 0x00022200ff9e7b82 */ /* 0x000e620000000a00 */
[----:B------:R-:W-:Y:S01]  /*5670*/  ULEA UR44, UR50, UR44, 0x18 ;  /* 0x0000002c322c7291 */ /* 0x000fe2000f8ec0ff */
[----:B------:R-:W-:Y:S01]  /*5680*/  LOP3.LUT R6, R4, 0x180, RZ, 0xc0, !PT ;  /* 0x0000018004067812 */ /* 0x000fe200078ec0ff */
[----:B------:R-:W-:Y:S01]  /*5690*/  HFMA2 R165, -RZ, RZ, 0, 0 ;  /* 0x00000000ffa57431 */ /* 0x000fe200000001ff */
[----:B------:R-:W-:Y:S01]  /*56a0*/  LOP3.LUT R69, R69, 0x600000, RZ, 0xc0, !PT ;  /* 0x0060000045457812 */ /* 0x000fe200078ec0ff */
[----:B------:R-:W-:Y:S01]  /*56b0*/  UIADD3 UR4, UPT, UPT, UR44, 0x4200, URZ ;  /* 0x000042002c047890 */ /* 0x000fe2000fffe0ff */
[----:B------:R-:W-:Y:S01]  /*56c0*/  LOP3.LUT R137, R6, 0x30, R137, 0xf8, !PT ;  /* 0x0000003006897812 */ /* 0x000fe200078ef889 */
[----:B------:R-:W-:Y:S01]  /*56d0*/  IMAD.MOV.U32 R68, RZ, RZ, RZ ;  /* 0x000000ffff447224 */ /* 0x000fe200078e00ff */
[----:B------:R-:W2:Y:S01]  /*56e0*/  LDC.64 R160, c[0x0][0x890] ;  /* 0x00022400ffa07b82 */ /* 0x000ea20000000a00 */
[----:B------:R-:W-:-:S02]  /*56f0*/  LOP3.LUT R177, R177, 0x4, RZ, 0xc0, !PT ;  /* 0x00000004b1b17812 */ /* 0x000fc400078ec0ff */
[----:B------:R-:W-:Y:S02]  /*5700*/  CS2R R170, SRZ ;  /* 0x0000000000aa7805 */ /* 0x000fe4000001ff00 */
[----:B------:R-:W-:Y:S02]  /*5710*/  LOP3.LUT R137, R137, 0x1e40, R4, 0xf8, !PT ;  /* 0x00001e4089897812 */ /* 0x000fe400078ef804 */
[----:B------:R-:W-:Y:S02]  /*5720*/  CS2R R168, SRZ ;  /* 0x0000000000a87805 */ /* 0x000fe4000001ff00 */
[----:B------:R-:W-:Y:S01]  /*5730*/  IADD3 R176, PT, PT, -R177, 0x2, RZ ;  /* 0x00000002b1b07810 */ /* 0x000fe20007ffe1ff */
[----:B------:R-:W-:Y:S01]  /*5740*/  IMAD.MOV R167, RZ, RZ, -R179 ;  /* 0x000000ffffa77224 */ /* 0x000fe200078e0ab3 */
[----:B------:R-:W-:Y:S01]  /*5750*/  MOV R180, UR4 ;  /* 0x0000000400b47c02 */ /* 0x000fe20008000f00 */
[----:B------:R-:W3:Y:S01]  /*5760*/  LDC.64 R156, c[0x0][0x8b0] ;  /* 0x00022c00ff9c7b82 */ /* 0x000ee20000000a00 */
[----:B------:R-:W4:Y:S01]  /*5770*/  LDS R0, [UR44+0x160] ;  /* 0x0001602cff007984 */ /* 0x000f220008000800 */
[----:B------:R-:W-:Y:S01]  /*5780*/  VIADD R178, R137, UR44 ;  /* 0x0000002c89b27c36 */ /* 0x000fe20008000000 */
[----:B------:R-:W1:Y:S01]  /*5790*/  LDCU UR57, c[0x0][0x370] ;  /* 0x00006e00ff3977ac */ /* 0x000e620008000800 */
[----:B------:R-:W-:-:S02]  /*57a0*/  IMAD.MOV R166, RZ, RZ, -R177 ;  /* 0x000000ffffa67224 */ /* 0x000fc400078e0ab1 */
[----:B------:R-:W-:Y:S01]  /*57b0*/  VIADD R178, R178, 0x200 ;  /* 0x00000200b2b27836 */ /* 0x000fe20000000000 */
[----:B------:R-:W1:Y:S01]  /*57c0*/  LDCU.64 UR62, c[0x0][0x348] ;  /* 0x00006900ff3e77ac */ /* 0x000e620008000a00 */
[----:B------:R-:W1:Y:S01]  /*57d0*/  LDC.64 R138, c[0x0][0x8a8] ;  /* 0x00022a00ff8a7b82 */ /* 0x000e620000000a00 */
[----:B------:R-:W1:Y:S01]  /*57e0*/  LDCU UR43, c[0x0][0xb0c] ;  /* 0x00016180ff2b77ac */ /* 0x000e620008000800 */
[----:B------:R-:W1:Y:S01]  /*57f0*/  LDCU UR39, c[0x0][0xb30] ;  /* 0x00016600ff2777ac */ /* 0x000e620008000800 */
[----:B------:R-:W1:Y:S01]  /*5800*/  LDCU.64 UR46, c[0x0][0x888] ;  /* 0x00011100ff2e77ac */ /* 0x000e620008000a00 */
[----:B------:R-:W1:Y:S01]  /*5810*/  LDCU.64 UR40, c[0x0][0xb28] ;  /* 0x00016500ff2877ac */ /* 0x000e620008000a00 */
[----:B------:R-:W1:Y:S01]  /*5820*/  LDCU.128 UR52, c[0x0][0xb10] ;  /* 0x00016200ff3477ac */ /* 0x000e620008000c00 */
[----:B------:R-:W1:Y:S01]  /*5830*/  LDCU UR56, c[0x0][0x374] ;  /* 0x00006e80ff3877ac */ /* 0x000e620008000800 */
[----:B------:R-:W-:Y:S01]  /*5840*/  UIADD3 UR61, UPT, UPT, UR44, 0x200, URZ ;  /* 0x000002002c3d7890 */ /* 0x000fe2000fffe0ff */
[----:B--2-4-:R-:W-:-:S11]  /*5850*/  IMAD.IADD R69, R0, 0x1, R69 ;  /* 0x0000000100457824 */ /* 0x014fd600078e0245 */
.L_x_127:
[C---:B------:R-:W-:Y:S02]  /*5860*/  LEA R3, R165.reuse, UR44, 0x3 ;  /* 0x0000002ca5037c11 */ /* 0x040fe4000f8e18ff */
[----:B------:R-:W-:Y:S02]  /*5870*/  SHF.L.U32 R0, R170, 0x1f, RZ ;  /* 0x0000001faa007819 */ /* 0x000fe400000006ff */
[----:B------:R-:W-:Y:S02]  /*5880*/  LEA R5, R165, UR44, 0x4 ;  /* 0x0000002ca5057c11 */ /* 0x000fe4000f8e20ff */
[----:B------:R-:W2:Y:S02]  /*5890*/  SYNCS.PHASECHK.TRANS64.TRYWAIT P0, [R3+URZ+0xb0], R0 ;  /* 0x0000b000030075a7 */ /* 0x000ea400080011ff */
[----:B-12---:R-:W-:Y:S05]  /*58a0*/  @!P0 BRA `(.L_x_101) ;  /* 0x00000044003c8947 */ /* 0x006fea0003800000 */
.L_x_174:
[----:B------:R-:W4:Y:S01]  /*58b0*/  LDS.128 R4, [R5+0x140] ;  /* 0x0001400005047984 */ /* 0x000f220000000c00 */
[----:B------:R-:W-:Y:S01]  /*58c0*/  UISETP.GE.AND UP0, UPT, UR42, 0x1, UPT ;  /* 0x000000012a00788c */ /* 0x000fe2000bf06270 */
[----:B------:R-:W-:Y:S01]  /*58d0*/  @!PT LDS RZ, [RZ] ;  /* 0x00000000fffff984 */ /* 0x000fe20000000800 */
[----:B------:R-:W-:Y:S01]  /*58e0*/  @!PT LDS RZ, [RZ] ;  /* 0x00000000fffff984 */ /* 0x000fe20000000800 */
[----:B------:R-:W-:Y:S01]  /*58f0*/  @!PT LDS RZ, [RZ] ;  /* 0x00000000fffff984 */ /* 0x000fe20000000800 */
[----:B------:R-:W-:Y:S01]  /*5900*/  @!PT LDS RZ, [RZ] ;  /* 0x00000000fffff984 */ /* 0x000fe20000000800 */
[----:B------:R1:W-:Y:S06]  /*5910*/  MEMBAR.ALL.CTA ;  /* 0x0000000000007992 */ /* 0x0003ec0000008000 */
[----:B-1----:R-:W1:Y:S01]  /*5920*/  FENCE.VIEW.ASYNC.S ;  /* 0x00000000000073c6 */ /* 0x002e620000000000 */
[----:B----4-:R-:W-:Y:S11]  /*5930*/  LOP3.LUT P0, RZ, R6, 0x1, RZ, 0xc0, !PT ;  /* 0x0000000106ff7812 */ /* 0x010ff6000780c0ff */
[----:B------:R-:W-:Y:S02]  /*5940*/  @!UPT UIADD3 URZ, UPT, UPT, URZ, URZ, URZ ;  /* 0x000000fffffff290 */ /* 0x000fe4000fffe0ff */
[----:B-1----:R-:W-:Y:S01]  /*5950*/  VOTEU.ANY UP1, P0 ;  /* 0x0000000000ff7886 */ /* 0x002fe20000020100 */
[----:B------:R-:W-:Y:S01]  /*5960*/  PLOP3.LUT P0, PT, PT, PT, UP1, 0x80, 0x8 ;  /* 0x000000000008781c */ /* 0x000fe20003f0f018 */
[----:B------:R-:W-:Y:S11]  /*5970*/  UP2UR UR45, UPR, URZ, 0x2 ;  /* 0x00000002ff2d7883 */ /* 0x000ff60008000000 */
[----:B------:R-:W-:Y:S01]  /*5980*/  @!UPT UIADD3 URZ, UPT, UPT, URZ, URZ, URZ ;  /* 0x000000fffffff290 */ /* 0x000fe2000fffe0ff */
[----:B--2---:R-:W-:Y:S02]  /*5990*/  @P0 SHF.R.U32.HI R0, RZ, 0x10, R5 ;  /* 0x00000010ff000819 */ /* 0x004fe40000011605 */
        /* <DEDUP_REMOVED lines=12> */
[----:B------:R-:W2:Y:S01]  /*5a60*/  LDCU UR12, c[0x0][0xb20] ;  /* 0x00016400ff0c77ac */ /* 0x000ea20008000800 */
[----:B------:R-:W-:Y:S02]  /*5a70*/  UIMAD.WIDE.U32 UR4, UR56, UR55, URZ ;  /* 0x00000037380472a5 */ /* 0x000fe4000f8e00ff */
[----:B------:R-:W-:Y:S02]  /*5a80*/  UIMAD.WIDE.U32 UR6, UR57, UR52, URZ ;  /* 0x00000034390672a5 */ /* 0x000fe4000f8e00ff */
[----:B------:R-:W-:Y:S02]  /*5a90*/  UISETP.NE.AND UP0, UPT, UR54, 0x1, UPT ;  /* 0x000000013600788c */ /* 0x000fe4000bf05270 */
[----:B------:R-:W-:Y:S02]  /*5aa0*/  UIMAD.WIDE.U32 UR8, UR37, UR55, URZ ;  /* 0x00000037250872a5 */ /* 0x000fe4000f8e00ff */
[----:B------:R-:W-:Y:S02]  /*5ab0*/  UIMAD.WIDE.U32 UR10, UR38, UR52, URZ ;  /* 0x00000034260a72a5 */ /* 0x000fe4000f8e00ff */
[----:B------:R-:W-:Y:S02]  /*5ac0*/  UISETP.NE.AND UP1, UPT, UR43, 0x1, UPT ;  /* 0x000000012b00788c */ /* 0x000fe4000bf25270 */
[----:B------:R-:W-:Y:S01]  /*5ad0*/  UISETP.NE.AND UP2, UPT, UR42, 0x1, UPT ;  /* 0x000000012a00788c */ /* 0x000fe2000bf45270 */
[----:B------:R-:W-:Y:S02]  /*5ae0*/  UMOV UR4, UR5 ;  /* 0x0000000500047c82 */ /* 0x000fe40008000000 */
[----:B--2---:R-:W-:Y:S03]  /*5af0*/  USHF.R.U32.HI UR5, URZ, UR12, UR4 ;  /* 0x0000000cff057299 */ /* 0x004fe60008011604 */
[----:B------:R-:W-:Y:S02]  /*5b00*/  UMOV UR4, UR7 ;  /* 0x0000000700047c82 */ /* 0x000fe40008000000 */
[----:B------:R-:W-:Y:S02]  /*5b10*/  USHF.R.U32.HI UR7, URZ, UR53, UR4 ;  /* 0x00000035ff077299 */ /* 0x000fe40008011604 */
[----:B------:R-:W-:Y:S02]  /*5b20*/  USEL UR4, UR56, UR5, !UP0 ;  /* 0x0000000538047287 */ /* 0x000fe4000c000000 */
[----:B------:R-:W-:Y:S01]  /*5b30*/  USEL UR7, UR57, UR7, !UP1 ;  /* 0x0000000739077287 */ /* 0x000fe2000c800000 */
[----:B------:R-:W-:Y:S01]  /*5b40*/  UMOV UR5, UR9 ;  /* 0x0000000900057c82 */ /* 0x000fe20008000000 */
[----:B------:R-:W-:Y:S02]  /*5b50*/  UIMAD.WIDE.U32 UR8, UR4, UR40, URZ ;  /* 0x00000028040872a5 */ /* 0x000fe4000f8e00ff */
[----:B------:R-:W-:Y:S03]  /*5b60*/  USHF.R.U32.HI UR6, URZ, UR12, UR5 ;  /* 0x0000000cff067299 */ /* 0x000fe60008011605 */
[----:B------:R-:W-:Y:S01]  /*5b70*/  UMOV UR5, UR11 ;  /* 0x0000000b00057c82 */ /* 0x000fe20008000000 */
[----:B------:R-:W-:Y:S02]  /*5b80*/  UIMAD.WIDE.U32 UR10, UR7, UR40, URZ ;  /* 0x00000028070a72a5 */ /* 0x000fe4000f8e00ff */
[----:B------:R-:W-:Y:S02]  /*5b90*/  USHF.R.U32.HI UR12, URZ, UR53, UR5 ;  /* 0x00000035ff0c7299 */ /* 0x000fe40008011605 */
[----:B------:R-:W-:Y:S01]  /*5ba0*/  USEL UR6, UR37, UR6, !UP0 ;  /* 0x0000000625067287 */ /* 0x000fe2000c000000 */
[----:B------:R-:W-:Y:S02]  /*5bb0*/  UMOV UR5, UR9 ;  /* 0x0000000900057c82 */ /* 0x000fe40008000000 */
[----:B------:R-:W-:Y:S01]  /*5bc0*/  UMOV UR10, UR11 ;  /* 0x0000000b000a7c82 */ /* 0x000fe20008000000 */
[----:B------:R-:W-:Y:S02]  /*5bd0*/  @UP2 USHF.R.U32.HI UR4, URZ, UR41, UR5 ;  /* 0x00000029ff042299 */ /* 0x000fe40008011605 */
[----:B------:R-:W-:Y:S02]  /*5be0*/  @UP2 USHF.R.U32.HI UR7, URZ, UR41, UR10 ;  /* 0x00000029ff072299 */ /* 0x000fe4000801160a */
[----:B------:R-:W-:Y:S02]  /*5bf0*/  UIMAD UR4, UR42, UR4, URZ ;  /* 0x000000042a0472a4 */ /* 0x000fe4000f8e02ff */
[----:B------:R-:W-:Y:S02]  /*5c00*/  UIMAD.WIDE.U32 UR10, UR6, UR40, URZ ;  /* 0x00000028060a72a5 */ /* 0x000fe4000f8e00ff */
[----:B------:R-:W-:Y:S02]  /*5c10*/  USEL UR5, UR38, UR12, !UP1 ;  /* 0x0000000c26057287 */ /* 0x000fe4000c800000 */
[----:B------:R-:W-:Y:S02]  /*5c20*/  UIMAD UR8, UR42, UR7, URZ ;  /* 0x000000072a0872a4 */ /* 0x000fe4000f8e02ff */
[----:B------:R-:W-:Y:S03]  /*5c30*/  UISETP.GE.AND UP0, UPT, UR6, UR4, UPT ;  /* 0x000000040600728c */ /* 0x000fe6000bf06270 */
[----:B------:R-:W-:Y:S01]  /*5c40*/  UMOV UR4, UR11 ;  /* 0x0000000b00047c82 */ /* 0x000fe20008000000 */
[----:B------:R-:W-:Y:S02]  /*5c50*/  UISETP.GE.OR UP0, UPT, UR5, UR8, UP0 ;  /* 0x000000080500728c */ /* 0x000fe40008706670 */
[----:B------:R-:W-:Y:S02]  /*5c60*/  USHF.R.U32.HI UR4, URZ, UR41, UR4 ;  /* 0x00000029ff047299 */ /* 0x000fe40008011604 */
[----:B------:R-:W-:Y:S02]  /*5c70*/  UIMAD.WIDE.U32 UR8, UR5, UR40, URZ ;  /* 0x00000028050872a5 */ /* 0x000fe4000f8e00ff */
[----:B------:R-:W-:Y:S02]  /*5c80*/  USEL UR11, UR6, UR4, !UP2 ;  /* 0x00000004060b7287 */ /* 0x000fe4000d000000 */
[----:B------:R-:W-:Y:S02]  /*5c90*/  UIADD3 UR8, UPT, UPT, -UR5, URZ, URZ ;  /* 0x000000ff05087290 */ /* 0x000fe4000fffe1ff */
[----:B------:R-:W-:Y:S01]  /*5ca0*/  UIADD3 UR10, UPT, UPT, -UR11, URZ, URZ ;  /* 0x000000ff0b0a7290 */ /* 0x000fe2000fffe1ff */
[----:B------:R-:W-:Y:S01]  /*5cb0*/  @!UP0 UMOV UR4, UR9 ;  /* 0x0000000900048c82 */ /* 0x000fe20008000000 */
[----:B------:R-:W-:Y:S02]  /*5cc0*/  UIADD3 UR9, UPT, UPT, -UR6, URZ, URZ ;  /* 0x000000ff06097290 */ /* 0x000fe4000fffe1ff */
[----:B------:R-:W-:Y:S02]  /*5cd0*/  @!UP0 USHF.R.U32.HI UR4, URZ, UR41, UR4 ;  /* 0x00000029ff048299 */ /* 0x000fe40008011604 */
[----:B------:R-:W-:Y:S02]  /*5ce0*/  UIMAD UR10, UR42, UR10, UR6 ;  /* 0x0000000a2a0a72a4 */ /* 0x000fe4000f8e0206 */
[----:B------:R-:W-:Y:S04]  /*5cf0*/  @!UP0 USEL UR4, UR5, UR4, !UP2 ;  /* 0x0000000405048287 */ /* 0x000fe8000d000000 */
[----:B------:R-:W-:Y:S02]  /*5d00*/  @!UP0 UIMAD UR10, UR7, UR10, UR4 ;  /* 0x0000000a070a82a4 */ /* 0x000fe4000f8e0204 */
[----:B------:R-:W-:Y:S02]  /*5d10*/  @!UP0 UIADD3 UR11, UPT, UPT, UR11, -UR4, URZ ;  /* 0x800000040b0b8290 */ /* 0x000fe4000fffe0ff */
[----:B------:R-:W-:Y:S02]  /*5d20*/  UIMAD UR7, UR43, UR8, UR38 ;  /* 0x000000082b0772a4 */ /* 0x000fe4000f8e0226 */
[----:B------:R-:W-:Y:S02]  /*5d30*/  @!UP0 UIMAD UR6, UR11, UR42, UR5 ;  /* 0x0000002a0b0682a4 */ /* 0x000fe4000f8e0205 */
[----:B------:R-:W-:Y:S01]  /*5d40*/  UIMAD UR4, UR54, UR9, UR37 ;  /* 0x00000009360472a4 */ /* 0x000fe2000f8e0225 */
[----:B------:R-:W-:Y:S02]  /*5d50*/  @!UP0 UMOV UR5, UR10 ;  /* 0x0000000a00058c82 */ /* 0x000fe40008000000 */
[----:B------:R-:W-:Y:S02]  /*5d60*/  UIMAD UR38, UR5, UR43, UR7 ;  /* 0x0000002b052672a4 */ /* 0x000fe4000f8e0207 */
[----:B------:R-:W-:Y:S11]  /*5d70*/  UIMAD UR37, UR6, UR54, UR4 ;  /* 0x00000036062572a4 */ /* 0x000ff6000f8e0204 */
[----:B------:R-:W-:Y:S01]  /*5d80*/  @!UPT UIADD3 URZ, UPT, UPT, URZ, URZ, URZ ;  /* 0x000000fffffff290 */ /* 0x000fe2000fffe0ff */
.L_x_102:
[----:B------:R-:W-:Y:S01]  /*5d90*/  UISETP.NE.AND UP0, UPT, UR39, 0x1, UPT ;  /* 0x000000012700788c */ /* 0x000fe2000bf05270 */
[----:B------:R-:W-:Y:S01]  /*5da0*/  IADD3 R165, PT, PT, R165, 0x1, RZ ;  /* 0x00000001a5a57810 */ /* 0x000fe20007ffe0ff */
[----:B------:R-:W-:Y:S02]  /*5db0*/  USHF.L.U32 UR50, UR16, 0x7, URZ ;  /* 0x0000000710327899 */ /* 0x000fe400080006ff */
[----:B------:R-:W-:Y:S07]  /*5dc0*/  USHF.L.U32 UR49, UR20, 0x7, URZ ;  /* 0x0000000714317899 */ /* 0x000fee00080006ff */
[----:B------:R-:W2:Y:S01]  /*5dd0*/  @!UP0 LDCU.128 UR12, c[0x0][0xb10] ;  /* 0x00016200ff0c87ac */ /* 0x000ea20008000c00 */
[----:B------:R-:W4:Y:S01]  /*5de0*/  @!UP0 LDCU UR5, c[0x0][0xb0c] ;  /* 0x00016180ff0587ac */ /* 0x000f220008000800 */
[----:B------:R-:W3:Y:S01]  /*5df0*/  @!UP0 LDCU UR10, c[0x0][0xb20] ;  /* 0x00016400ff0a87ac */ /* 0x000ee20008000800 */
[----:B--2---:R-:W-:Y:S02]  /*5e00*/  UIMAD.WIDE.U32 UR8, UR38, UR12, URZ ;  /* 0x0000000c260872a5 */ /* 0x004fe4000f8e00ff */
[----:B------:R-:W-:Y:S02]  /*5e10*/  UIMAD.WIDE.U32 UR6, UR37, UR15, URZ ;  /* 0x0000000f250672a5 */ /* 0x000fe4000f8e00ff */
[----:B------:R-:W-:Y:S03]  /*5e20*/  @!UP0 UISETP.NE.AND UP1, UPT, UR14, 0x1, UPT ;  /* 0x000000010e00888c */ /* 0x000fe6000bf25270 */
[----:B------:R-:W-:Y:S01]  /*5e30*/  @!UP0 UMOV UR4, UR9 ;  /* 0x0000000900048c82 */ /* 0x000fe20008000000 */
[----:B----4-:R-:W-:Y:S02]  /*5e40*/  @!UP0 UISETP.NE.AND UP2, UPT, UR5, 0x1, UPT ;  /* 0x000000010500888c */ /* 0x010fe4000bf45270 */
[----:B------:R-:W-:Y:S01]  /*5e50*/  @!UP0 USHF.R.U32.HI UR4, URZ, UR13, UR4 ;  /* 0x0000000dff048299 */ /* 0x000fe20008011604 */
[----:B------:R-:W-:Y:S02]  /*5e60*/  @!UP0 UMOV UR6, UR7 ;  /* 0x0000000700068c82 */ /* 0x000fe40008000000 */
[----:B---3--:R-:W-:Y:S02]  /*5e70*/  @!UP0 USHF.R.U32.HI UR6, URZ, UR10, UR6 ;  /* 0x0000000aff068299 */ /* 0x008fe40008011606 */
[----:B------:R-:W-:Y:S02]  /*5e80*/  @!UP0 USEL UR7, UR38, UR4, !UP2 ;  /* 0x0000000426078287 */ /* 0x000fe4000d000000 */
[----:B------:R-:W-:Y:S04]  /*5e90*/  @!UP0 USEL UR6, UR37, UR6, !UP1 ;  /* 0x0000000625068287 */ /* 0x000fe8000c800000 */
[----:B------:R-:W-:Y:S02]  /*5ea0*/  @!UP0 UIADD3 UR4, UPT, UPT, -UR7, UR6, URZ ;  /* 0x0000000607048290 */ /* 0x000fe4000fffe1ff */
[----:B------:R-:W-:Y:S02]  /*5eb0*/  @!UP0 UIADD3 UR6, UPT, UPT, UR7, -UR6, URZ ;  /* 0x8000000607068290 */ /* 0x000fe4000fffe0ff */
[----:B------:R-:W-:Y:S02]  /*5ec0*/  @!UP0 UIMAD UR38, UR4, UR5, UR38 ;  /* 0x00000005042682a4 */ /* 0x000fe4000f8e0226 */
[----:B------:R-:W-:Y:S02]  /*5ed0*/  @!UP0 UIMAD UR37, UR6, UR14, UR37 ;  /* 0x0000000e062582a4 */ /* 0x000fe4000f8e0225 */
[----:B------:R-:W-:Y:S09]  /*5ee0*/  ULOP3.LUT UP0, URZ, UR61, 0x1b0, URZ, 0xc0, !UPT ;  /* 0x000001b03dff7892 */ /* 0x000ff2000f80c0ff */
[----:B------:R-:W-:Y:S05]  /*5ef0*/  BRA.U !UP0, `(.L_x_103) ;  /* 0x0000000108407547 */ /* 0x000fea000b800000 */
[----:B------:R-:W2:Y:S01]  /*5f00*/  LDCU.64 UR8, c[0x4][0x80] ;  /* 0x01001000ff0877ac */ /* 0x000ea20008000a00 */
[----:B------:R-:W-:Y:S01]  /*5f10*/  MOV R3, 0x0 ;  /* 0x0000000000037802 */ /* 0x000fe20000000f00 */
[----:B------:R-:W-:Y:S02]  /*5f20*/  HFMA2 R12, -RZ, RZ, 0, 5.9604644775390625e-08 ;  /* 0x00000001ff0c7431 */ /* 0x000fe400000001ff */
[----:B------:R-:W-:Y:S02]  /*5f30*/  IMAD.MOV.U32 R8, RZ, RZ, 0x70 ;  /* 0x00000070ff087424 */ /* 0x000fe400078e00ff */
[----:B------:R-:W-:Y:S01]  /*5f40*/  IMAD.MOV.U32 R13, RZ, RZ, RZ ;  /* 0x000000ffff0d7224 */ /* 0x000fe200078e00ff */
[----:B------:R-:W3:Y:S01]  /*5f50*/  LDCU.64 UR6, c[0x4][0x88] ;  /* 0x01001100ff0677ac */ /* 0x000ee20008000a00 */
[----:B------:R-:W4:Y:S01]  /*5f60*/  LDC.64 R2, c[0x4][R3] ;  /* 0x0100000003027b82 */ /* 0x000f220000000a00 */
[----:B------:R-:W1:Y:S01]  /*5f70*/  LDCU.64 UR4, c[0x4][0x8] ;  /* 0x01000100ff0477ac */ /* 0x000e620008000a00 */
[----:B--2---:R-:W-:Y:S01]  /*5f80*/  MOV R5, UR9 ;  /* 0x0000000900057c02 */ /* 0x004fe20008000f00 */
[----:B------:R-:W-:Y:S01]  /*5f90*/  IMAD.U32 R4, RZ, RZ, UR8 ;  /* 0x00000008ff047e24 */ /* 0x000fe2000f8e00ff */
[----:B---3--:R-:W-:Y:S01]  /*5fa0*/  MOV R7, UR7 ;  /* 0x0000000700077c02 */ /* 0x008fe20008000f00 */
[----:B------:R-:W-:Y:S01]  /*5fb0*/  IMAD.U32 R6, RZ, RZ, UR6 ;  /* 0x00000006ff067e24 */ /* 0x000fe2000f8e00ff */
[----:B-1----:R-:W-:Y:S01]  /*5fc0*/  MOV R11, UR5 ;  /* 0x00000005000b7c02 */ /* 0x002fe20008000f00 */
[----:B------:R-:W-:Y:S02]  /*5fd0*/  IMAD.U32 R10, RZ, RZ, UR4 ;  /* 0x00000004ff0a7e24 */ /* 0x000fe4000f8e00ff */
[----:B------:R-:W-:Y:S07]  /*5fe0*/  LEPC R20, `(.L_x_103) ;  /* 0x000000001014794e */ /* 0x000fee0000000000 */
[----:B----45:R-:W-:Y:S05]  /*5ff0*/  CALL.ABS.NOINC R2 ;  /* 0x0000000002007343 */ /* 0x030fea0003c00000 */
.L_x_103:
[----:B------:R-:W-:Y:S01]  /*6000*/  LOP3.LUT P0, RZ, R180, 0x1b0, RZ, 0xc0, !PT ;  /* 0x000001b0b4ff7812 */ /* 0x000fe2000780c0ff */
[----:B------:R-:W-:Y:S11]  /*6010*/  BSSY.RECONVERGENT B6, `(.L_x_104) ;  /* 0x0000013000067945 */ /* 0x000ff60003800200 */
[----:B------:R-:W-:Y:S01]  /*6020*/  @!UPT UIADD3 URZ, UPT, UPT, URZ, URZ, URZ ;  /* 0x000000fffffff290 */ /* 0x000fe2000fffe0ff */
[----:B------:R-:W-:Y:S05]  /*6030*/  @!P0 BRA `(.L_x_105) ;  /* 0x0000000000408947 */ /* 0x000fea0003800000 */
        /* <DEDUP_REMOVED lines=16> */
.L_x_105:
[----:B------:R-:W-:Y:S05]  /*6140*/  BSYNC.RECONVERGENT B6 ;  /* 0x0000000000067941 */ /* 0x000fea0003800200 */
.L_x_104:
[----:B------:R-:W-:Y:S02]  /*6150*/  ISETP.NE.U32.AND P0, PT, RZ, UR46, PT ;  /* 0x0000002eff007c0c */ /* 0x000fe4000bf05070 */
[C---:B------:R-:W-:Y:S02]  /*6160*/  ISETP.NE.U32.AND P4, PT, R160.reuse, RZ, PT ;  /* 0x000000ffa000720c */ /* 0x040fe40003f85070 */
[----:B------:R-:W-:Y:S02]  /*6170*/  ISETP.NE.U32.AND P1, PT, R160, RZ, PT ;  /* 0x000000ffa000720c */ /* 0x000fe40003f25070 */
[----:B------:R-:W-:Y:S02]  /*6180*/  ISETP.NE.AND.EX P0, PT, RZ, UR47, PT, P0 ;  /* 0x0000002fff007c0c */ /* 0x000fe4000bf05300 */
[C---:B------:R-:W-:Y:S02]  /*6190*/  ISETP.NE.AND.EX P4, PT, R161.reuse, RZ, PT, P4 ;  /* 0x000000ffa100720c */ /* 0x040fe40003f85340 */
[----:B------:R-:W-:Y:S02]  /*61a0*/  ISETP.NE.AND.EX P1, PT, R161, RZ, P0, P1 ;  /* 0x000000ffa100720c */ /* 0x000fe40000725310 */
[----:B------:R-:W-:Y:S02]  /*61b0*/  ISETP.NE.U32.AND P5, PT, R156, RZ, PT ;  /* 0x000000ff9c00720c */ /* 0x000fe40003fa5070 */
[----:B------:R-:W-:Y:S02]  /*61c0*/  ISETP.NE.U32.AND P2, PT, RZ, UR46, PT ;  /* 0x0000002eff007c0c */ /* 0x000fe4000bf45070 */
[----:B------:R-:W-:Y:S02]  /*61d0*/  PLOP3.LUT P0, PT, PT, PT, PT, 0x8, 0x80 ;  /* 0x000000000080781c */ /* 0x000fe40003f0e170 */
[----:B------:R-:W-:Y:S02]  /*61e0*/  ISETP.NE.AND.EX P5, PT, R157, RZ, PT, P5 ;  /* 0x000000ff9d00720c */ /* 0x000fe40003fa5350 */
[----:B------:R-:W-:Y:S03]  /*61f0*/  ISETP.NE.AND.EX P2, PT, RZ, UR47, PT, P2 ;  /* 0x0000002fff007c0c */ /* 0x000fe6000bf45320 */
[----:B------:R-:W-:Y:S01]  /*6200*/  @!P1 PLOP3.LUT P0, PT, P4, PT, PT, 0x80, 0x8 ;  /* 0x000000000008981c */ /* 0x000fe2000270f070 */
[----:B------:R-:W-:Y:S01]  /*6210*/  @!UPT UIADD3 URZ, UPT, UPT, URZ, URZ, URZ ;  /* 0x000000fffffff290 */ /* 0x000fe2000fffe0ff */
[----:B------:R-:W-:Y:S11]  /*6220*/  @!P4 BRA `(.L_x_106) ;  /* 0x000000000030c947 */ /* 0x000ff60003800000 */
[----:B------:R-:W-:Y:S01]  /*6230*/  ISETP.NE.U32.AND P3, PT, R158, RZ, PT ;  /* 0x000000ff9e00720c */ /* 0x000fe20003f65070 */
[----:B------:R-:W2:Y:S01]  /*6240*/  LDCU.64 UR4, c[0x0][0x358] ;  /* 0x00006b00ff0477ac */ /* 0x000ea20008000a00 */
[----:B------:R-:W-:Y:S02]  /*6250*/  IMAD.MOV.U32 R162, RZ, RZ, 0x1 ;  /* 0x00000001ffa27424 */ /* 0x000fe400078e00ff */
[----:B------:R-:W-:Y:S11]  /*6260*/  ISETP.NE.AND.EX P3, PT, R159, RZ, PT, P3 ;  /* 0x000000ff9f00720c */ /* 0x000ff60003f65330 */
[----:B------:R-:W-:Y:S02]  /*6270*/  @!UPT UIADD3 URZ, UPT, UPT, URZ, URZ, URZ ;  /* 0x000000fffffff290 */ /* 0x000fe4000fffe0ff */
[----:B------:R-:W3:Y:S01]  /*6280*/  @P3 LDC.64 R2, c[0x0][0x888] ;  /* 0x00022200ff023b82 */ /* 0x000ee20000000a00 */
[----:B-1----:R-:W-:Y:S04]  /*6290*/  @P3 IMAD R0, R160, UR36, RZ ;  /* 0x00000024a0003c24 */ /* 0x002fe8000f8e02ff */
[----:B---3--:R-:W-:Y:S04]  /*62a0*/  @P3 IMAD.WIDE R2, R0, 0x4, R2 ;  /* 0x0000000400023825 */ /* 0x008fe800078e0202 */
[----:B------:R-:W-:Y:S01]  /*62b0*/  HFMA2 R0, -RZ, RZ, 0, 5.9604644775390625e-08 ;  /* 0x00000001ff007431 */ /* 0x000fe200000001ff */
[----:B--2--5:R2:W5:Y:S04]  /*62c0*/  @P3 LDG.E R73, desc[UR4][R2.64] ;  /* 0x0000000402493981 */ /* 0x024568000c1e1900 */
[----:B------:R-:W-:Y:S01]  /*62d0*/  @!P3 PRMT R162, R0, 0x7610, R162 ;  /* 0x0000761000a2b816 */ /* 0x000fe200000000a2 */
[----:B--2---:R-:W3:Y:S06]  /*62e0*/  @!P3 LDC R73, c[0x0][0x880] ;  /* 0x00022000ff49bb82 */ /* 0x004eec0000000800 */
.L_x_106:
[----:B------:R-:W-:Y:S05]  /*62f0*/  @!P5 BRA `(.L_x_107) ;  /* 0x000000000024d947 */ /* 0x000fea0003800000 */
[----:B------:R-:W-:Y:S01]  /*6300*/  ISETP.NE.U32.AND P3, PT, R138, RZ, PT ;  /* 0x000000ff8a00720c */ /* 0x000fe20003f65070 */
[----:B------:R-:W2:Y:S03]  /*6310*/  LDCU.64 UR4, c[0x0][0x358] ;  /* 0x00006b00ff0477ac */ /* 0x000ea60008000a00 */
[----:B------:R-:W-:Y:S11]  /*6320*/  ISETP.NE.AND.EX P3, PT, R139, RZ, PT, P3 ;  /* 0x000000ff8b00720c */ /* 0x000ff60003f65330 */
[----:B------:R-:W-:Y:S02]  /*6330*/  @!UPT UIADD3 URZ, UPT, UPT, URZ, URZ, URZ ;  /* 0x000000fffffff290 */ /* 0x000fe4000fffe0ff */
[----:B------:R-:W4:Y:S01]  /*6340*/  @P3 LDC.64 R2, c[0x0][0x8a8] ;  /* 0x00022a00ff023b82 */ /* 0x000f220000000a00 */
[----:B-1----:R-:W-:Y:S04]  /*6350*/  @P3 IMAD R0, R156, UR36, RZ ;  /* 0x000000249c003c24 */ /* 0x002fe8000f8e02ff */
[----:B----4-:R-:W-:Y:S05]  /*6360*/  @P3 IMAD.WIDE R2, R0, 0x4, R2 ;  /* 0x0000000400023825 */ /* 0x010fea00078e0202 */
[----:B--2--5:R2:W5:Y:S02]  /*6370*/  @P3 LDG.E R70, desc[UR4][R2.64] ;  /* 0x0000000402463981 */ /* 0x024564000c1e1900 */
[----:B--2---:R-:W4:Y:S02]  /*6380*/  @!P3 LDC R70, c[0x0][0x8a0] ;  /* 0x00022800ff46bb82 */ /* 0x004f240000000800 */
.L_x_107:
[----:B---3-5:R-:W-:Y:S01]  /*6390*/  FSETP.NEU.AND P3, PT, R73, RZ, PT ;  /* 0x000000ff4900720b */ /* 0x028fe20003f6d000 */
[----:B------:R-:W-:Y:S01]  /*63a0*/  BSSY B1, `(.L_x_108) ;  /* 0x0000046000017945 */ /* 0x000fe20003800000 */
[----:B------:R-:W-:Y:S01]  /*63b0*/  SEL R7, RZ, 0xffffffff, P2 ;  /* 0xffffffffff077807 */ /* 0x000fe20001000000 */
[----:B------:R-:W-:Y:S01]  /*63c0*/  IMAD.MOV.U32 R193, RZ, RZ, 0x1 ;  /* 0x00000001ffc17424 */ /* 0x000fe200078e00ff */
[----:B-1----:R-:W-:Y:S01]  /*63d0*/  @!P1 SEL R0, RZ, 0xffffffff, P3 ;  /* 0xffffffffff009807 */ /* 0x002fe20001800000 */
[----:B------:R-:W-:Y:S01]  /*63e0*/  IMAD R71, R68, 0x80, R69 ;  /* 0x0000008044477824 */ /* 0x000fe200078e0245 */
[----:B------:R-:W-:Y:S02]  /*63f0*/  LOP3.LUT P2, RZ, R162, 0xff, RZ, 0xc0, !PT ;  /* 0x000000ffa2ff7812 */ /* 0x000fe4000784c0ff */
[----:B------:R-:W-:Y:S02]  /*6400*/  CS2R R154, SRZ ;  /* 0x00000000009a7805 */ /* 0x000fe4000001ff00 */
[----:B------:R-:W-:Y:S02]  /*6410*/  LEA R3, R169, UR44, 0x3 ;  /* 0x0000002ca9037c11 */ /* 0x000fe4000f8e18ff */
[----:B------:R-:W-:Y:S02]  /*6420*/  CS2R R152, SRZ ;  /* 0x0000000000987805 */ /* 0x000fe4000001ff00 */
[----:B------:R-:W-:Y:S02]  /*6430*/  @P0 SEL R0, R7, R0, !P2 ;  /* 0x0000000007000207 */ /* 0x000fe40005000000 */
[----:B------:R-:W-:Y:S02]  /*6440*/  CS2R R150, SRZ ;  /* 0x0000000000967805 */ /* 0x000fe4000001ff00 */
[----:B------:R-:W-:Y:S02]  /*6450*/  LEA R164, R68, UR44, 0x3 ;  /* 0x0000002c44a47c11 */ /* 0x000fe4000f8e18ff */
[----:B------:R-:W-:Y:S02]  /*6460*/  CS2R R148, SRZ ;  /* 0x0000000000947805 */ /* 0x000fe4000001ff00 */
[----:B------:R-:W-:Y:S02]  /*6470*/  @!P1 LOP3.LUT R0, R0, 0x1, RZ, 0xc0, !PT ;  /* 0x0000000100009812 */ /* 0x000fe400078ec0ff */
[----:B------:R-:W-:Y:S02]  /*6480*/  CS2R R146, SRZ ;  /* 0x0000000000927805 */ /* 0x000fe4000001ff00 */
[----:B------:R-:W-:Y:S02]  /*6490*/  SHF.L.U32 R5, R171, 0x1f, RZ ;  /* 0x0000001fab057819 */ /* 0x000fe400000006ff */
[----:B------:R-:W-:Y:S02]  /*64a0*/  CS2R R144, SRZ ;  /* 0x0000000000907805 */ /* 0x000fe4000001ff00 */
[----:B------:R-:W-:Y:S02]  /*64b0*/  ISETP.NE.U32.OR P6, PT, R0, 0x1, P1 ;  /* 0x000000010000780c */ /* 0x000fe40000fc5470 */
[----:B------:R-:W-:Y:S02]  /*64c0*/  CS2R R142, SRZ ;  /* 0x00000000008e7805 */ /* 0x000fe4000001ff00 */
[----:B------:R-:W-:Y:S02]  /*64d0*/  SEL R0, RZ, 0xffffffff, P3 ;  /* 0xffffffffff007807 */ /* 0x000fe40001800000 */
[----:B------:R-:W-:Y:S02]  /*64e0*/  CS2R R140, SRZ ;  /* 0x00000000008c7805 */ /* 0x000fe4000001ff00 */
[----:B------:R-:W-:Y:S02]  /*64f0*/  P2R R172, PR, RZ, 0x40 ;  /* 0x00000040ffac7803 */ /* 0x000fe40000000000 */
[----:B------:R-:W-:Y:S04]  /*6500*/  @P4 SEL R0, R7, R0, !P2 ;  /* 0x0000000007004207 */ /* 0x000fe80005000000 */
[----:B------:R-:W-:Y:S02]  /*6510*/  LOP3.LUT R0, R0, 0x1, RZ, 0xc0, !PT ;  /* 0x0000000100007812 */ /* 0x000fe400078ec0ff */
[----:B------:R-:W-:Y:S02]  /*6520*/  @P6 SHF.L.U32 R2, R168, 0x1f, RZ ;  /* 0x0000001fa8026819 */ /* 0x000fe400000006ff */
[----:B------:R-:W-:Y:S02]  /*6530*/  ISETP.NE.U32.AND P5, PT, R0, 0x1, PT ;  /* 0x000000010000780c */ /* 0x000fe40003fa5070 */
[----:B------:R-:W1:Y:S02]  /*6540*/  @P6 SYNCS.PHASECHK.TRANS64.TRYWAIT P1, [R3+URZ+0x80], R2 ;  /* 0x00008002030065a7 */ /* 0x000e6400080211ff */
[----:B------:R-:W-:Y:S01]  /*6550*/  P2R R194, PR, RZ, 0x20 ;  /* 0x00000020ffc27803 */ /* 0x000fe20000000000 */
[----:B------:R2:W3:Y:S01]  /*6560*/  SYNCS.PHASECHK.TRANS64.TRYWAIT P0, [R164+URZ+0xd0], R5 ;  /* 0x0000d005a40075a7 */ /* 0x0004e200080011ff */
[----:B-1----:R-:W-:Y:S01]  /*6570*/  @P6 SEL R193, RZ, 0x1, !P1 ;  /* 0x00000001ffc16807 */ /* 0x002fe20004800000 */
[----:B--2---:R-:W-:Y:S06]  /*6580*/  @!P6 BRA `(.L_x_109) ;  /* 0x00000000009ce947 */ /* 0x004fec0003800000 */
[----:B------:R-:W-:Y:S01]  /*6590*/  @P5 IMAD R8, R169, 0x2000, R178 ;  /* 0x00002000a9085824 */ /* 0x000fe200078e02b2 */
[----:B------:R-:W1:Y:S01]  /*65a0*/  S2R R0, SR_CgaCtaId ;  /* 0x0000000000007919 */ /* 0x000e620000008800 */
[----:B------:R-:W-:Y:S01]  /*65b0*/  ISETP.NE.AND P1, PT, R193, RZ, PT ;  /* 0x000000ffc100720c */ /* 0x000fe20003f25270 */
[----:B------:R-:W-:Y:S01]  /*65c0*/  BSSY B0, `(.L_x_110) ;  /* 0x0000010000007945 */ /* 0x000fe20003800000 */
[--C-:B------:R-:W-:Y:S01]  /*65d0*/  @P5 IMAD R7, R179, -0x10, R8.reuse ;  /* 0xfffffff0b3075824 */ /* 0x100fe200078e0208 */
[----:B------:R-:W-:Y:S01]  /*65e0*/  CS2R R142, SRZ ;  /* 0x00000000008e7805 */ /* 0x000fe2000001ff00 */
[----:B------:R-:W-:Y:S01]  /*65f0*/  @P5 IMAD R6, R177, -0x10, R8 ;  /* 0xfffffff0b1065824 */ /* 0x000fe200078e0208 */
[----:B------:R-:W-:Y:S01]  /*6600*/  CS2R R140, SRZ ;  /* 0x00000000008c7805 */ /* 0x000fe2000001ff00 */
[----:B------:R-:W-:Y:S01]  /*6610*/  @P5 IMAD R4, R176, 0x10, R7 ;  /* 0x00000010b0045824 */ /* 0x000fe200078e0207 */
[----:B------:R-:W-:Y:S02]  /*6620*/  CS2R R150, SRZ ;  /* 0x0000000000967805 */ /* 0x000fe4000001ff00 */
[----:B------:R-:W-:Y:S02]  /*6630*/  CS2R R148, SRZ ;  /* 0x0000000000947805 */ /* 0x000fe4000001ff00 */
[----:B------:R-:W-:Y:S02]  /*6640*/  CS2R R146, SRZ ;  /* 0x0000000000927805 */ /* 0x000fe4000001ff00 */
[----:B------:R-:W-:Y:S02]  /*6650*/  CS2R R144, SRZ ;  /* 0x0000000000907805 */ /* 0x000fe4000001ff00 */
[----:B------:R-:W-:Y:S02]  /*6660*/  CS2R R154, SRZ ;  /* 0x00000000009a7805 */ /* 0x000fe4000001ff00 */
[----:B------:R-:W-:Y:S01]  /*6670*/  CS2R R152, SRZ ;  /* 0x0000000000987805 */ /* 0x000fe2000001ff00 */
[----:B------:R-:W-:Y:S06]  /*6680*/  @P1 BRA `(.L_x_111) ;  /* 0x00000000000c1947 */ /* 0x000fec0003800000 */
[----:B------:R-:W-:Y:S04]  /*6690*/  SHF.L.U32 R2, R168, 0x1f, RZ ;  /* 0x0000001fa8027819 */ /* 0x000fe800000006ff */
[----:B------:R-:W2:Y:S02]  /*66a0*/  SYNCS.PHASECHK.TRANS64.TRYWAIT P1, [R3+URZ+0x80], R2 ;  /* 0x00008002030075a7 */ /* 0x000ea400080211ff */
[----:B--2---:R-:W-:Y:S05]  /*66b0*/  @!P1 BRA `(.L_x_112) ;  /* 0x0000003400cc9947 */ /* 0x004fea0003800000 */
.L_x_111:
[----:B------:R-:W-:Y:S05]  /*66c0*/  BSYNC B0 ;  /* 0x0000000000007941 */ /* 0x000fea0003800000 */
.L_x_110:
[----:B------:R-:W-:Y:S01]  /*66d0*/  ISETP.NE.AND P1, PT, R194, RZ, PT ;  /* 0x000000ffc200720c */ /* 0x000fe20003f25270 */
[----:B--2---:R-:W-:Y:S02]  /*66e0*/  VIADD R3, R3, 0x90 ;  /* 0x0000009003037836 */ /* 0x004fe40000000000 */
[----:B------:R-:W-:Y:S03]  /*66f0*/  VIADD R169, R169, 0x1 ;  /* 0x00000001a9a97836 */ /* 0x000fe60000000000 */
[----:B-1----:R-:W-:Y:S07]  /*6700*/  PRMT R0, R0, 0x654, R3 ;  /* 0x0000065400007816 */ /* 0x002fee0000000003 */
[----:B------:R1:W2:Y:S04]  /*6710*/  @P1 LDS.128 R140, [R8] ;  /* 0x00000000088c1984 */ /* 0x0002a80000000c00 */
[----:B------:R1:W1:Y:S04]  /*6720*/  @P1 LDS.128 R148, [R6+0x20] ;  /* 0x0000200006941984 */ /* 0x0002680000000c00 */
[----:B------:R1:W1:Y:S04]  /*6730*/  @P1 LDS.128 R144, [R7+0x10] ;  /* 0x0000100007901984 */ /* 0x0002680000000c00 */
[----:B------:R1:W1:Y:S01]  /*6740*/  @P1 LDS.128 R152, [R4+0x10] ;  /* 0x0000100004981984 */ /* 0x0002620000000c00 */
[C---:B------:R-:W-:Y:S01]  /*6750*/  ISETP.NE.AND P1, PT, R169.reuse, 0x2, PT ;  /* 0x00000002a900780c */ /* 0x040fe20003f25270 */
[----:B------:R-:W-:Y:S01]  /*6760*/  @!PT LDS RZ, [RZ] ;  /* 0x00000000fffff984 */ /* 0x000fe20000000800 */
[----:B------:R-:W-:Y:S01]  /*6770*/  @!PT LDS RZ, [RZ] ;  /* 0x00000000fffff984 */ /* 0x000fe20000000800 */
[----:B------:R-:W-:Y:S01]  /*6780*/  @!PT LDS RZ, [RZ] ;  /* 0x00000000fffff984 */ /* 0x000fe20000000800 */
[----:B------:R-:W-:Y:S01]  /*6790*/  @!PT LDS RZ, [RZ] ;  /* 0x00000000fffff984 */ /* 0x000fe20000000800 */
[----:B------:R5:W-:Y:S06]  /*67a0*/  MEMBAR.ALL.CTA ;  /* 0x0000000000007992 */ /* 0x000bec0000008000 */
[----:B-----5:R-:W5:Y:S01]  /*67b0*/  FENCE.VIEW.ASYNC.S ;  /* 0x00000000000073c6 */ /* 0x020f620000000000 */
[----:B------:R-:W-:Y:S02]  /*67c0*/  SEL R3, RZ, 0x1, P1 ;  /* 0x00000001ff037807 */ /* 0x000fe40000800000 */
[----:B------:R-:W-:Y:S02]  /*67d0*/  SEL R169, R169, RZ, P1 ;  /* 0x000000ffa9a97207 */ /* 0x000fe40000800000 */
[----:B------:R-:W-:Y:S01]  /*67e0*/  LOP3.LUT R168, R168, R3, RZ, 0x3c, !PT ;  /* 0x00000003a8a87212 */ /* 0x000fe200078e3cff */
[----:B-----5:R1:W-:Y:S06]  /*67f0*/  SYNCS.ARRIVE.TRANS64.RED.A1T0 RZ, [R0+URZ], RZ ;  /* 0x000000ff00ff79a7 */ /* 0x0203ec00081004ff */
.L_x_109:
[----:B------:R-:W-:Y:S05]  /*6800*/  BSYNC B1 ;  /* 0x0000000000017941 */ /* 0x000fea0003800000 */
.L_x_108:
[----:B-1----:R-:W-:Y:S04]  /*6810*/  SHF.R.U32.HI R0, RZ, 0x15, R71 ;  /* 0x00000015ff007819 */ /* 0x002fe80000011647 */
[----:B------:R-:W-:Y:S01]  /*6820*/  LOP3.LUT P1, RZ, R0, 0x3, R163, 0x48, !PT ;  /* 0x0000000300ff7812 */ /* 0x000fe200078248a3 */
[----:B------:R-:W-:Y:S01]  /*6830*/  @!UPT UIADD3 URZ, UPT, UPT, URZ, URZ, URZ ;  /* 0x000000fffffff290 */ /* 0x000fe2000fffe0ff */
[----:B---3--:R-:W-:Y:S11]  /*6840*/  @P0 BRA `(.L_x_113) ;  /* 0x0000000000080947 */ /* 0x008ff60003800000 */
[----:B------:R-:W1:Y:S02]  /*6850*/  SYNCS.PHASECHK.TRANS64.TRYWAIT P0, [R164+URZ+0xd0], R5 ;  /* 0x0000d005a40075a7 */ /* 0x000e6400080011ff */
[----:B-1----:R-:W-:Y:S05]  /*6860*/  @!P0 BRA `(.L_x_114) ;  /* 0x0000003400748947 */ /* 0x002fea0003800000 */
.L_x_113:
[----:B------:R-:W-:Y:S04]  /*6870*/  BSSY.RECONVERGENT B6, `(.L_x_115) ;  /* 0x0000012000067945 */ /* 0x000fe80003800200 */
[----:B------:R-:W-:Y:S05]  /*6880*/  @!P1 BRA `(.L_x_116) ;  /* 0x0000000000409947 */ /* 0x000fea0003800000 */
[----:B------:R-:W1:Y:S01]  /*6890*/  LDCU.64 UR8, c[0x4][0x70] ;  /* 0x01000e00ff0877ac */ /* 0x000e620008000a00 */
[----:B------:R-:W-:Y:S01]  /*68a0*/  MOV R3, 0x0 ;  /* 0x0000000000037802 */ /* 0x000fe20000000f00 */
[----:B------:R-:W-:Y:S02]  /*68b0*/  HFMA2 R12, -RZ, RZ, 0, 5.9604644775390625e-08 ;  /* 0x00000001ff0c7431 */ /* 0x000fe400000001ff */
[----:B------:R-:W-:Y:S02]  /*68c0*/  IMAD.MOV.U32 R8, RZ, RZ, 0x192 ;  /* 0x00000192ff087424 */ /* 0x000fe400078e00ff */
[----:B------:R-:W-:Y:S01]  /*68d0*/  IMAD.MOV.U32 R13, RZ, RZ, RZ ;  /* 0x000000ffff0d7224 */ /* 0x000fe200078e00ff */
[----:B------:R-:W3:Y:S01]  /*68e0*/  LDCU.64 UR6, c[0x4][0x78] ;  /* 0x01000f00ff0677ac */ /* 0x000ee20008000a00 */
[----:B------:R-:W2:Y:S01]  /*68f0*/  LDC.64 R2, c[0x4][R3] ;  /* 0x0100000003027b82 */ /* 0x000ea20000000a00 */
[----:B------:R-:W5:Y:S01]  /*6900*/  LDCU.64 UR4, c[0x4][0x10] ;  /* 0x01000200ff0477ac */ /* 0x000f620008000a00 */
[----:B-1----:R-:W-:Y:S01]  /*6910*/  MOV R5, UR9 ;  /* 0x0000000900057c02 */ /* 0x002fe20008000f00 */
[----:B------:R-:W-:Y:S01]  /*6920*/  IMAD.U32 R4, RZ, RZ, UR8 ;  /* 0x00000008ff047e24 */ /* 0x000fe2000f8e00ff */
[----:B---3--:R-:W-:Y:S01]  /*6930*/  MOV R7, UR7 ;  /* 0x0000000700077c02 */ /* 0x008fe20008000f00 */
[----:B------:R-:W-:Y:S01]  /*6940*/  IMAD.U32 R6, RZ, RZ, UR6 ;  /* 0x00000006ff067e24 */ /* 0x000fe2000f8e00ff */
[----:B-----5:R-:W-:Y:S01]  /*6950*/  MOV R11, UR5 ;  /* 0x00000005000b7c02 */ /* 0x020fe20008000f00 */
[----:B------:R-:W-:Y:S02]  /*6960*/  IMAD.U32 R10, RZ, RZ, UR4 ;  /* 0x00000004ff0a7e24 */ /* 0x000fe4000f8e00ff */
[----:B------:R-:W-:Y:S07]  /*6970*/  LEPC R20, `(.L_x_116) ;  /* 0x000000001014794e */ /* 0x000fee0000000000 */
[----:B--2-4-:R-:W-:Y:S05]  /*6980*/  CALL.ABS.NOINC R2 ;  /* 0x0000000002007343 */ /* 0x014fea0003c00000 */
.L_x_116:
[----:B------:R-:W-:Y:S05]  /*6990*/  BSYNC.RECONVERGENT B6 ;  /* 0x0000000000067941 */ /* 0x000fea0003800200 */
.L_x_115:
[-C--:B--2---:R-:W-:Y:S01]  /*69a0*/  F2FP.F16.E4M3.UNPACK_B R74, R140.reuse ;  /* 0x0000008cff4a723e */ /* 0x084fe200020006ff */
[----:B------:R-:W-:Y:S05]  /*69b0*/  WARPSYNC.ALL ;  /* 0x0000000000007948 */ /* 0x000fea0003800000 */
[----:B------:R-:W-:Y:S01]  /*69c0*/  R2UR UR4, R71 ;  /* 0x00000000470472ca */ /* 0x000fe200000e0000 */
[--C-:B------:R-:W-:Y:S01]  /*69d0*/  HADD2.F32 R72, -RZ, R74.reuse.H0_H0 ;  /* 0x2000004aff487230 */ /* 0x100fe20000004100 */
[----:B------:R-:W-:Y:S01]  /*69e0*/  F2FP.F16.E4M3.UNPACK_B R76, R140.H1 ;  /* 0x0000008cff4c723e */ /* 0x000fe200030006ff */
[----:B------:R-:W-:Y:S01]  /*69f0*/  HADD2.F32 R75, -RZ, R74.H1_H1 ;  /* 0x3000004aff4b7230 */ /* 0x000fe20000004100 */
[-C--:B------:R-:W-:Y:S01]  /*6a00*/  F2FP.F16.E4M3.UNPACK_B R78, R141.reuse ;  /* 0x0000008dff4e723e */ /* 0x080fe200020006ff */
[----:B------:R-:W-:Y:S01]  /*6a10*/  BSSY.RECONVERGENT B0, `(.L_x_117) ;  /* 0x000011d000007945 */ /* 0x000fe20003800200 */
[----:B------:R-:W-:Y:S01]  /*6a20*/  F2FP.F16.E4M3.UNPACK_B R80, R141.H1 ;  /* 0x0000008dff50723e */ /* 0x000fe200030006ff */
[----:B------:R-:W-:Y:S01]  /*6a30*/  HADD2.F32 R74, -RZ, R76.H0_H0 ;  /* 0x2000004cff4a7230 */ /* 0x000fe20000004100 */
[-C--:B------:R-:W-:Y:S01]  /*6a40*/  F2FP.F16.E4M3.UNPACK_B R82, R142.reuse ;  /* 0x0000008eff52723e */ /* 0x080fe200020006ff */
[--C-:B------:R-:W-:Y:S01]  /*6a50*/  HADD2.F32 R77, -RZ, R78.reuse.H0_H0 ;  /* 0x2000004eff4d7230 */ /* 0x100fe20000004100 */
[----:B------:R-:W-:Y:S01]  /*6a60*/  F2FP.F16.E4M3.UNPACK_B R84, R142.H1 ;  /* 0x0000008eff54723e */ /* 0x000fe200030006ff */
[----:B------:R-:W-:Y:S01]  /*6a70*/  HADD2.F32 R78, -RZ, R78.H1_H1 ;  /* 0x3000004eff4e7230 */ /* 0x000fe20000004100 */
[-C--:B------:R-:W-:Y:S01]  /*6a80*/  F2FP.F16.E4M3.UNPACK_B R86, R143.reuse ;  /* 0x0000008fff56723e */ /* 0x080fe200020006ff */
[----:B-1----:R-:W4:Y:S01]  /*6a90*/  LDTM.x64 R4, tmem[UR4] ;  /* 0x00000004000479ee */ /* 0x002f220008340000 */
[----:B------:R-:W-:Y:S01]  /*6aa0*/  F2FP.F16.E4M3.UNPACK_B R88, R143.H1 ;  /* 0x0000008fff58723e */ /* 0x000fe200030006ff */
[----:B------:R-:W-:Y:S01]  /*6ab0*/  HADD2.F32 R76, -RZ, R76.H1_H1 ;  /* 0x3000004cff4c7230 */ /* 0x000fe20000004100 */
[-C--:B------:R-:W-:Y:S01]  /*6ac0*/  F2FP.F16.E4M3.UNPACK_B R90, R144.reuse ;  /* 0x00000090ff5a723e */ /* 0x080fe200020006ff */
[----:B------:R-:W-:Y:S01]  /*6ad0*/  HADD2.F32 R79, -RZ, R80.H0_H0 ;  /* 0x20000050ff4f7230 */ /* 0x000fe20000004100 */
[----:B------:R-:W-:Y:S01]  /*6ae0*/  F2FP.F16.E4M3.UNPACK_B R92, R144.H1 ;  /* 0x00000090ff5c723e */ /* 0x000fe200030006ff */
[--C-:B------:R-:W-:Y:S01]  /*6af0*/  HADD2.F32 R81, -RZ, R82.reuse.H0_H0 ;  /* 0x20000052ff517230 */ /* 0x100fe20000004100 */
[----:B------:R-:W-:Y:S01]  /*6b00*/  ISETP.NE.AND P6, PT, R172, RZ, PT ;  /* 0x000000ffac00720c */ /* 0x000fe20003fc5270 */
[----:B------:R-:W-:Y:S01]  /*6b10*/  HADD2.F32 R82, -RZ, R82.H1_H1 ;  /* 0x30000052ff527230 */ /* 0x000fe20000004100 */
[----:B------:R-:W-:Y:S01]  /*6b20*/  SHF.L.U32 R195, R167, 0x4, RZ ;  /* 0x00000004a7c37819 */ /* 0x000fe200000006ff */
[--C-:B------:R-:W-:Y:S01]  /*6b30*/  HADD2.F32 R85, -RZ, R86.reuse.H0_H0 ;  /* 0x20000056ff557230 */ /* 0x100fe20000004100 */
[----:B------:R-:W-:Y:S01]  /*6b40*/  SHF.L.U32 R203, R166, 0x4, RZ ;  /* 0x00000004a6cb7819 */ /* 0x000fe200000006ff */
[----:B------:R-:W-:Y:S01]  /*6b50*/  HADD2.F32 R86, -RZ, R86.H1_H1 ;  /* 0x30000056ff567230 */ /* 0x000fe20000004100 */
[C---:B------:R-:W-:Y:S01]  /*6b60*/  IADD3 R182, PT, PT, R178.reuse, R195, RZ ;  /* 0x000000c3b2b67210 */ /* 0x040fe20007ffe0ff */
[--C-:B------:R-:W-:Y:S01]  /*6b70*/  HADD2.F32 R89, -RZ, R90.reuse.H0_H0 ;  /* 0x2000005aff597230 */ /* 0x100fe20000004100 */
[----:B------:R-:W-:Y:S01]  /*6b80*/  IADD3 R192, PT, PT, R178, R203, RZ ;  /* 0x000000cbb2c07210 */ /* 0x000fe20007ffe0ff */
[----:B------:R-:W-:Y:S01]  /*6b90*/  HADD2.F32 R90, -RZ, R90.H1_H1 ;  /* 0x3000005aff5a7230 */ /* 0x000fe20000004100 */
[----:B------:R-:W-:Y:S01]  /*6ba0*/  SHF.L.U32 R201, R176, 0x4, RZ ;  /* 0x00000004b0c97819 */ /* 0x000fe200000006ff */
[----:B------:R-:W-:Y:S01]  /*6bb0*/  HADD2.F32 R80, -RZ, R80.H1_H1 ;  /* 0x30000050ff507230 */ /* 0x000fe20000004100 */
[----:B------:R-:W-:Y:S01]  /*6bc0*/  F2FP.F16.E4M3.UNPACK_B R94, R145 ;  /* 0x00000091ff5e723e */ /* 0x000fe200020006ff */
[--C-:B------:R-:W-:Y:S01]  /*6bd0*/  HADD2.F32 R83, -RZ, R84.reuse.H0_H0 ;  /* 0x20000054ff537230 */ /* 0x100fe20000004100 */
[----:B------:R-:W-:Y:S01]  /*6be0*/  IADD3 R183, PT, PT, R201, R182, RZ ;  /* 0x000000b6c9b77210 */ /* 0x000fe20007ffe0ff */
[----:B------:R-:W-:Y:S01]  /*6bf0*/  HADD2.F32 R84, -RZ, R84.H1_H1 ;  /* 0x30000054ff547230 */ /* 0x000fe20000004100 */
[----:B------:R-:W-:Y:S01]  /*6c00*/  F2FP.F16.E4M3.UNPACK_B R98, R146 ;  /* 0x00000092ff62723e */ /* 0x000fe200020006ff */
[C---:B----4-:R-:W-:Y:S01]  /*6c10*/  FMUL R0, R70.reuse, R4 ;  /* 0x0000000446007220 */ /* 0x050fe20000400000 */
[C---:B------:R-:W-:Y:S01]  /*6c20*/  FMUL R2, R70.reuse, R5 ;  /* 0x0000000546027220 */ /* 0x040fe20000400000 */
[C---:B------:R-:W-:Y:S01]  /*6c30*/  FMUL R4, R70.reuse, R8 ;  /* 0x0000000846047220 */ /* 0x040fe20000400000 */
[C---:B------:R-:W-:Y:S01]  /*6c40*/  FMUL R5, R70.reuse, R9 ;  /* 0x0000000946057220 */ /* 0x040fe20000400000 */
[C---:B------:R-:W-:Y:S01]  /*6c50*/  FFMA R0, R73.reuse, R72, R0 ;  /* 0x0000004849007223 */ /* 0x040fe20000000000 */
[C---:B------:R-:W-:Y:S01]  /*6c60*/  FFMA R2, R73.reuse, R75, R2 ;  /* 0x0000004b49027223 */ /* 0x040fe20000000002 */
[C---:B------:R-:W-:Y:S01]  /*6c70*/  FMUL R8, R70.reuse, R12 ;  /* 0x0000000c46087220 */ /* 0x040fe20000400000 */
[C---:B------:R-:W-:Y:S01]  /*6c80*/  FMUL R9, R70.reuse, R13 ;  /* 0x0000000d46097220 */ /* 0x040fe20000400000 */
[C---:B------:R-:W-:Y:S01]  /*6c90*/  FMUL R12, R70.reuse, R16 ;  /* 0x00000010460c7220 */ /* 0x040fe20000400000 */
[C---:B------:R-:W-:Y:S01]  /*6ca0*/  FMUL R13, R70.reuse, R17 ;  /* 0x00000011460d7220 */ /* 0x040fe20000400000 */
[C---:B------:R-:W-:Y:S01]  /*6cb0*/  FMUL R16, R70.reuse, R20 ;  /* 0x0000001446107220 */ /* 0x040fe20000400000 */
[C---:B------:R-:W-:Y:S01]  /*6cc0*/  FMUL R17, R70.reuse, R21 ;  /* 0x0000001546117220 */ /* 0x040fe20000400000 */
[--C-:B------:R-:W-:Y:S02]  /*6cd0*/  HADD2.F32 R93, -RZ, R94.reuse.H0_H0 ;  /* 0x2000005eff5d7230 */ /* 0x100fe40000004100 */
[C---:B------:R-:W-:Y:S01]  /*6ce0*/  FMUL R20, R70.reuse, R24 ;  /* 0x0000001846147220 */ /* 0x040fe20000400000 */
[----:B------:R-:W-:Y:S02]  /*6cf0*/  HADD2.F32 R94, -RZ, R94.H1_H1 ;  /* 0x3000005eff5e7230 */ /* 0x000fe40000004100 */
[C---:B------:R-:W-:Y:S01]  /*6d00*/  FMUL R21, R70.reuse, R25 ;  /* 0x0000001946157220 */ /* 0x040fe20000400000 */
[--C-:B------:R-:W-:Y:S02]  /*6d10*/  HADD2.F32 R97, -RZ, R98.reuse.H0_H0 ;  /* 0x20000062ff617230 */ /* 0x100fe40000004100 */
[C---:B------:R-:W-:Y:S01]  /*6d20*/  FMUL R24, R70.reuse, R28 ;  /* 0x0000001c46187220 */ /* 0x040fe20000400000 */
[----:B------:R-:W-:Y:S02]  /*6d30*/  HADD2.F32 R98, -RZ, R98.H1_H1 ;  /* 0x30000062ff627230 */ /* 0x000fe40000004100 */
[C---:B------:R-:W-:Y:S01]  /*6d40*/  FMUL R25, R70.reuse, R29 ;  /* 0x0000001d46197220 */ /* 0x040fe20000400000 */
[C---:B------:R-:W-:Y:S01]  /*6d50*/  FMUL R28, R70.reuse, R32 ;  /* 0x00000020461c7220 */ /* 0x040fe20000400000 */
[C---:B------:R-:W-:Y:S01]  /*6d60*/  FMUL R29, R70.reuse, R33 ;  /* 0x00000021461d7220 */ /* 0x040fe20000400000 */
[C---:B------:R-:W-:Y:S01]  /*6d70*/  FMUL R32, R70.reuse, R36 ;  /* 0x0000002446207220 */ /* 0x040fe20000400000 */
[----:B------:R-:W-:Y:S01]  /*6d80*/  F2FP.F16.E4M3.UNPACK_B R96, R145.H1 ;  /* 0x00000091ff60723e */ /* 0x000fe200030006ff */
[C---:B------:R-:W-:Y:S01]  /*6d90*/  FMUL R33, R70.reuse, R37 ;  /* 0x0000002546217220 */ /* 0x040fe20000400000 */
[C---:B------:R-:W-:Y:S01]  /*6da0*/  FMUL R36, R70.reuse, R40 ;  /* 0x0000002846247220 */ /* 0x040fe20000400000 */
[----:B------:R-:W-:Y:S01]  /*6db0*/  F2FP.F16.E4M3.UNPACK_B R100, R146.H1 ;  /* 0x00000092ff64723e */ /* 0x000fe200030006ff */
[C---:B------:R-:W-:Y:S01]  /*6dc0*/  FMUL R37, R70.reuse, R41 ;  /* 0x0000002946257220 */ /* 0x040fe20000400000 */
[C---:B------:R-:W-:Y:S01]  /*6dd0*/  FMUL R40, R70.reuse, R44 ;  /* 0x0000002c46287220 */ /* 0x040fe20000400000 */
[----:B------:R-:W-:Y:S01]  /*6de0*/  F2FP.F16.E4M3.UNPACK_B R102, R147 ;  /* 0x00000093ff66723e */ /* 0x000fe200020006ff */
[C---:B------:R-:W-:Y:S01]  /*6df0*/  FMUL R41, R70.reuse, R45 ;  /* 0x0000002d46297220 */ /* 0x040fe20000400000 */
[C---:B------:R-:W-:Y:S01]  /*6e00*/  FMUL R44, R70.reuse, R48 ;  /* 0x00000030462c7220 */ /* 0x040fe20000400000 */
[----:B------:R-:W-:Y:S01]  /*6e10*/  F2FP.F16.E4M3.UNPACK_B R104, R147.H1 ;  /* 0x00000093ff68723e */ /* 0x000fe200030006ff */
[C---:B------:R-:W-:Y:S01]  /*6e20*/  FMUL R45, R70.reuse, R49 ;  /* 0x00000031462d7220 */ /* 0x040fe20000400000 */
[--C-:B------:R-:W-:Y:S02]  /*6e30*/  HADD2.F32 R101, -RZ, R102.reuse.H0_H0 ;  /* 0x20000066ff657230 */ /* 0x100fe40000004100 */
[C---:B------:R-:W-:Y:S01]  /*6e40*/  FMUL R48, R70.reuse, R52 ;  /* 0x0000003446307220 */ /* 0x040fe20000400000 */
[----:B------:R-:W-:Y:S01]  /*6e50*/  F2FP.F16.E4M3.UNPACK_B R106, R148 ;  /* 0x00000094ff6a723e */ /* 0x000fe200020006ff */
[----:B------:R-:W-:Y:S02]  /*6e60*/  HADD2.F32 R102, -RZ, R102.H1_H1 ;  /* 0x30000066ff667230 */ /* 0x000fe40000004100 */
[C---:B------:R-:W-:Y:S01]  /*6e70*/  FMUL R49, R70.reuse, R53 ;  /* 0x0000003546317220 */ /* 0x040fe20000400000 */
[C---:B------:R-:W-:Y:S01]  /*6e80*/  FMUL R52, R70.reuse, R56 ;  /* 0x0000003846347220 */ /* 0x040fe20000400000 */
[----:B------:R-:W-:Y:S01]  /*6e90*/  F2FP.F16.E4M3.UNPACK_B R108, R148.H1 ;  /* 0x00000094ff6c723e */ /* 0x000fe200030006ff */
[--C-:B------:R-:W-:Y:S02]  /*6ea0*/  HADD2.F32 R105, -RZ, R106.reuse.H0_H0 ;  /* 0x2000006aff697230 */ /* 0x100fe40000004100 */
[C---:B------:R-:W-:Y:S01]  /*6eb0*/  FMUL R53, R70.reuse, R57 ;  /* 0x0000003946357220 */ /* 0x040fe20000400000 */
[----:B------:R-:W-:Y:S02]  /*6ec0*/  HADD2.F32 R106, -RZ, R106.H1_H1 ;  /* 0x3000006aff6a7230 */ /* 0x000fe40000004100 */
        /* <DEDUP_REMOVED lines=11> */
[C---:B------:R-:W-:Y:S01]  /*6f80*/  FFMA R3, R73.reuse, R74, R3 ;  /* 0x0000004a49037223 */ /* 0x040fe20000000003 */
[----:B------:R-:W-:Y:S01]  /*6f90*/  F2FP.F16.E4M3.UNPACK_B R116, R150.H1 ;  /* 0x00000096ff74723e */ /* 0x000fe200030006ff */
[--C-:B------:R-:W-:Y:S02]  /*6fa0*/  HADD2.F32 R113, -RZ, R114.reuse.H0_H0 ;  /* 0x20000072ff717230 */ /* 0x100fe40000004100 */
[C---:B------:R-:W-:Y:S01]  /*6fb0*/  FFMA R7, R73.reuse, R76, R7 ;  /* 0x0000004c49077223 */ /* 0x040fe20000000007 */
[C---:B------:R-:W-:Y:S01]  /*6fc0*/  FFMA R4, R73.reuse, R77, R4 ;  /* 0x0000004d49047223 */ /* 0x040fe20000000004 */
[----:B------:R-:W-:Y:S01]  /*6fd0*/  F2FP.F16.E4M3.UNPACK_B R118, R151 ;  /* 0x00000097ff76723e */ /* 0x000fe200020006ff */
[----:B------:R-:W-:Y:S01]  /*6fe0*/  FFMA R5, R73, R78, R5 ;  /* 0x0000004e49057223 */ /* 0x000fe20000000005 */
[----:B------:R-:W-:Y:S01]  /*6ff0*/  HADD2.F32 R114, -RZ, R114.H1_H1 ;  /* 0x30000072ff727230 */ /* 0x000fe20000004100 */
[----:B------:R-:W-:Y:S01]  /*7000*/  F2FP.SATFINITE.E4M3.F32.PACK_AB_MERGE_C R173, R7, R3, RZ ;  /* 0x0000000307ad723e */ /* 0x000fe200048070ff */
[C---:B------:R-:W-:Y:S01]  /*7010*/  FMUL R6, R70.reuse, R10 ;  /* 0x0000000a46067220 */ /* 0x040fe20000400000 */
[--C-:B------:R-:W-:Y:S02]  /*7020*/  HADD2.F32 R117, -RZ, R118.reuse.H0_H0 ;  /* 0x20000076ff757230 */ /* 0x100fe40000004100 */
[----:B------:R-:W-:Y:S01]  /*7030*/  FMUL R11, R70, R11 ;  /* 0x0000000b460b7220 */ /* 0x000fe20000400000 */
[----:B------:R-:W-:Y:S01]  /*7040*/  F2FP.SATFINITE.E4M3.F32.PACK_AB_MERGE_C R172, R2, R0, R173 ;  /* 0x0000000002ac723e */ /* 0x000fe200048070ad */
[C---:B------:R-:W-:Y:S01]  /*7050*/  FFMA R6, R73.reuse, R79, R6 ;  /* 0x0000004f49067223 */ /* 0x040fe20000000006 */
[----:B------:R-:W-:Y:S02]  /*7060*/  HADD2.F32 R118, -RZ, R118.H1_H1 ;  /* 0x30000076ff767230 */ /* 0x000fe40000004100 */
[C---:B------:R-:W-:Y:S01]  /*7070*/  FFMA R11, R73.reuse, R80, R11 ;  /* 0x00000050490b7223 */ /* 0x040fe2000000000b */
[C---:B------:R-:W-:Y:S01]  /*7080*/  FFMA R8, R73.reuse, R81, R8 ;  /* 0x0000005149087223 */ /* 0x040fe20000000008 */
[----:B------:R-:W-:Y:S01]  /*7090*/  F2FP.F16.E4M3.UNPACK_B R120, R151.H1 ;  /* 0x00000097ff78723e */ /* 0x000fe200030006ff */
[----:B------:R-:W-:Y:S01]  /*70a0*/  FFMA R9, R73, R82, R9 ;  /* 0x0000005249097223 */ /* 0x000fe20000000009 */
[C---:B------:R-:W-:Y:S01]  /*70b0*/  FMUL R10, R70.reuse, R14 ;  /* 0x0000000e460a7220 */ /* 0x040fe20000400000 */
[----:B------:R-:W-:Y:S01]  /*70c0*/  F2FP.F16.E4M3.UNPACK_B R122, R152 ;  /* 0x00000098ff7a723e */ /* 0x000fe200020006ff */
[C---:B------:R-:W-:Y:S01]  /*70d0*/  FMUL R15, R70.reuse, R15 ;  /* 0x0000000f460f7220 */ /* 0x040fe20000400000 */
[----:B------:R-:W-:Y:S01]  /*70e0*/  HADD2.F32 R87, -RZ, R88.H0_H0 ;  /* 0x20000058ff577230 */ /* 0x000fe20000004100 */
[----:B------:R-:W-:Y:S01]  /*70f0*/  F2FP.SATFINITE.E4M3.F32.PACK_AB_MERGE_C R174, R11, R6, RZ ;  /* 0x000000060bae723e */ /* 0x000fe200048070ff */
[C---:B------:R-:W-:Y:S01]  /*7100*/  FFMA R10, R73.reuse, R83, R10 ;  /* 0x00000053490a7223 */ /* 0x040fe2000000000a */
[C---:B------:R-:W-:Y:S01]  /*7110*/  FFMA R15, R73.reuse, R84, R15 ;  /* 0x00000054490f7223 */ /* 0x040fe2000000000f */
[C---:B------:R-:W-:Y:S01]  /*7120*/  FFMA R12, R73.reuse, R85, R12 ;  /* 0x00000055490c7223 */ /* 0x040fe2000000000c */
[----:B------:R-:W-:Y:S01]  /*7130*/  F2FP.F16.E4M3.UNPACK_B R124, R152.H1 ;  /* 0x00000098ff7c723e */ /* 0x000fe200030006ff */
[----:B------:R-:W-:Y:S01]  /*7140*/  FFMA R13, R73, R86, R13 ;  /* 0x00000056490d7223 */ /* 0x000fe2000000000d */
[----:B------:R-:W-:Y:S01]  /*7150*/  F2FP.SATFINITE.E4M3.F32.PACK_AB_MERGE_C R173, R5, R4, R174 ;  /* 0x0000000405ad723e */ /* 0x000fe200048070ae */
[--C-:B------:R-:W-:Y:S01]  /*7160*/  HADD2.F32 R121, -RZ, R122.reuse.H0_H0 ;  /* 0x2000007aff797230 */ /* 0x100fe20000004100 */
[----:B------:R-:W-:Y:S01]  /*7170*/  F2FP.SATFINITE.E4M3.F32.PACK_AB_MERGE_C R174, R15, R10, RZ ;  /* 0x0000000a0fae723e */ /* 0x000fe200048070ff */
[----:B------:R-:W-:Y:S02]  /*7180*/  HADD2.F32 R122, -RZ, R122.H1_H1 ;  /* 0x3000007aff7a7230 */ /* 0x000fe40000004100 */
[C---:B------:R-:W-:Y:S01]  /*7190*/  FMUL R14, R70.reuse, R18 ;  /* 0x00000012460e7220 */ /* 0x040fe20000400000 */
[----:B------:R-:W-:Y:S01]  /*71a0*/  HADD2.F32 R88, -RZ, R88.H1_H1 ;  /* 0x30000058ff587230 */ /* 0x000fe20000004100 */
[----:B------:R-:W-:Y:S01]  /*71b0*/  F2FP.SATFINITE.E4M3.F32.PACK_AB_MERGE_C R174, R9, R8, R174 ;  /* 0x0000000809ae723e */ /* 0x000fe200048070ae */
[C---:B------:R-:W-:Y:S01]  /*71c0*/  FMUL R19, R70.reuse, R19 ;  /* 0x0000001346137220 */ /* 0x040fe20000400000 */
[--C-:B------:R-:W-:Y:S02]  /*71d0*/  HADD2.F32 R91, -RZ, R92.reuse.H0_H0 ;  /* 0x2000005cff5b7230 */ /* 0x100fe40000004100 */
[C---:B------:R-:W-:Y:S01]  /*71e0*/  FFMA R14, R73.reuse, R87, R14 ;  /* 0x00000057490e7223 */ /* 0x040fe2000000000e */
[----:B------:R-:W-:Y:S02]  /*71f0*/  HADD2.F32 R92, -RZ, R92.H1_H1 ;  /* 0x3000005cff5c7230 */ /* 0x000fe40000004100 */
[C---:B------:R-:W-:Y:S01]  /*7200*/  FFMA R19, R73.reuse, R88, R19 ;  /* 0x0000005849137223 */ /* 0x040fe20000000013 */
[C---:B------:R-:W-:Y:S01]  /*7210*/  FFMA R16, R73.reuse, R89, R16 ;  /* 0x0000005949107223 */ /* 0x040fe20000000010 */
        /* <DEDUP_REMOVED lines=17> */
[----:B------:R1:W-:Y:S01]  /*7330*/  STS.128 [R137+UR44+0x4200], R172 ;  /* 0x004200ac89007988 */ /* 0x0003e20008000c2c */
[----:B------:R-:W-:Y:S01]  /*7340*/  F2FP.SATFINITE.E4M3.F32.PACK_AB_MERGE_C R184, R17, R16, R184 ;  /* 0x0000001011b8723e */ /* 0x000fe200048070b8 */
[C---:B------:R-:W-:Y:S01]  /*7350*/  FFMA R22, R73.reuse, R95, R22 ;  /* 0x0000005f49167223 */ /* 0x040fe20000000016 */
[C---:B------:R-:W-:Y:S01]  /*7360*/  FMUL R27, R70.reuse, R27 ;  /* 0x0000001b461b7220 */ /* 0x040fe20000400000 */
[--C-:B------:R-:W-:Y:S02]  /*7370*/  HADD2.F32 R99, -RZ, R100.reuse.H0_H0 ;  /* 0x20000064ff637230 */ /* 0x100fe40000004100 */
[C---:B------:R-:W-:Y:S01]  /*7380*/  FMUL R26, R70.reuse, R30 ;  /* 0x0000001e461a7220 */ /* 0x040fe20000400000 */
[----:B------:R-:W-:Y:S02]  /*7390*/  HADD2.F32 R100, -RZ, R100.H1_H1 ;  /* 0x30000064ff647230 */ /* 0x000fe40000004100 */
[C---:B------:R-:W-:Y:S01]  /*73a0*/  FFMA R27, R73.reuse, R96, R27 ;  /* 0x00000060491b7223 */ /* 0x040fe2000000001b */
[C---:B------:R-:W-:Y:S01]  /*73b0*/  FFMA R24, R73.reuse, R97, R24 ;  /* 0x0000006149187223 */ /* 0x040fe20000000018 */
[C---:B------:R-:W-:Y:S01]  /*73c0*/  FFMA R25, R73.reuse, R98, R25 ;  /* 0x0000006249197223 */ /* 0x040fe20000000019 */
[----:B------:R-:W-:Y:S01]  /*73d0*/  F2FP.F16.E4M3.UNPACK_B R130, R154 ;  /* 0x0000009aff82723e */ /* 0x000fe200020006ff */
[----:B------:R-:W-:Y:S01]  /*73e0*/  FFMA R26, R73, R99, R26 ;  /* 0x00000063491a7223 */ /* 0x000fe2000000001a */
[----:B------:R-:W-:Y:S01]  /*73f0*/  F2FP.SATFINITE.E4M3.F32.PACK_AB_MERGE_C R185, R27, R22, RZ ;  /* 0x000000161bb9723e */ /* 0x000fe200048070ff */
[C---:B------:R-:W-:Y:S01]  /*7400*/  FMUL R31, R70.reuse, R31 ;  /* 0x0000001f461f7220 */ /* 0x040fe20000400000 */
[--C-:B------:R-:W-:Y:S02]  /*7410*/  HADD2.F32 R103, -RZ, R104.reuse.H0_H0 ;  /* 0x20000068ff677230 */ /* 0x100fe40000004100 */
[C---:B------:R-:W-:Y:S01]  /*7420*/  FMUL R30, R70.reuse, R34 ;  /* 0x00000022461e7220 */ /* 0x040fe20000400000 */
[----:B------:R-:W-:Y:S01]  /*7430*/  HADD2.F32 R104, -RZ, R104.H1_H1 ;  /* 0x30000068ff687230 */ /* 0x000fe20000004100 */
[----:B------:R-:W-:Y:S01]  /*7440*/  F2FP.SATFINITE.E4M3.F32.PACK_AB_MERGE_C R185, R21, R20, R185 ;  /* 0x0000001415b9723e */ /* 0x000fe200048070b9 */
[C---:B------:R-:W-:Y:S01]  /*7450*/  FFMA R31, R73.reuse, R100, R31 ;  /* 0x00000064491f7223 */ /* 0x040fe2000000001f */
[C---:B------:R-:W-:Y:S01]  /*7460*/  FFMA R28, R73.reuse, R101, R28 ;  /* 0x00000065491c7223 */ /* 0x040fe2000000001c */
[C---:B------:R-:W-:Y:S01]  /*7470*/  FFMA R29, R73.reuse, R102, R29 ;  /* 0x00000066491d7223 */ /* 0x040fe2000000001d */
[----:B------:R-:W-:Y:S01]  /*7480*/  F2FP.F16.E4M3.UNPACK_B R132, R154.H1 ;  /* 0x0000009aff84723e */ /* 0x000fe200030006ff */
[----:B------:R-:W-:Y:S01]  /*7490*/  FFMA R30, R73, R103, R30 ;  /* 0x00000067491e7223 */ /* 0x000fe2000000001e */
[----:B------:R-:W-:Y:S01]  /*74a0*/  F2FP.SATFINITE.E4M3.F32.PACK_AB_MERGE_C R186, R31, R26, RZ ;  /* 0x0000001a1fba723e */ /* 0x000fe200048070ff */
[----:B------:R-:W-:Y:S02]  /*74b0*/  HADD2.F32 R129, -RZ, R130.H0_H0 ;  /* 0x20000082ff817230 */ /* 0x000fe40000004100 */
[C---:B------:R-:W-:Y:S01]  /*74c0*/  FMUL R35, R70.reuse, R35 ;  /* 0x0000002346237220 */ /* 0x040fe20000400000 */
[----:B------:R-:W-:Y:S01]  /*74d0*/  HADD2.F32 R107, -RZ, R108.H0_H0 ;  /* 0x2000006cff6b7230 */ /* 0x000fe20000004100 */
[----:B------:R-:W-:Y:S01]  /*74e0*/  F2FP.SATFINITE.E4M3.F32.PACK_AB_MERGE_C R186, R25, R24, R186 ;  /* 0x0000001819ba723e */ /* 0x000fe200048070ba */
[----:B------:R-:W-:Y:S02]  /*74f0*/  HADD2.F32 R130, -RZ, R130.H1_H1 ;  /* 0x30000082ff827230 */ /* 0x000fe40000004100 */
[C---:B------:R-:W-:Y:S01]  /*7500*/  FFMA R35, R73.reuse, R104, R35 ;  /* 0x0000006849237223 */ /* 0x040fe20000000023 */
[C---:B------:R-:W-:Y:S01]  /*7510*/  FFMA R32, R73.reuse, R105, R32 ;  /* 0x0000006949207223 */ /* 0x040fe20000000020 */
[----:B------:R-:W-:Y:S01]  /*7520*/  FFMA R33, R73, R106, R33 ;  /* 0x0000006a49217223 */ /* 0x000fe20000000021 */
[----:B------:R-:W-:Y:S02]  /*7530*/  HADD2.F32 R108, -RZ, R108.H1_H1 ;  /* 0x3000006cff6c7230 */ /* 0x000fe40000004100 */
        /* <DEDUP_REMOVED lines=16> */
[----:B------:R1:W-:Y:S01]  /*7640*/  STS.128 [R182+0x4010], R184 ;  /* 0x004010b8b6007388 */ /* 0x0003e20000000c00 */
        /* <DEDUP_REMOVED lines=8> */
[----:B------:R-:W-:Y:S01]  /*76d0*/  FFMA R41, R73, R114, R41 ;  /* 0x0000007249297223 */ /* 0x000fe20000000029 */
[----:B------:R-:W-:Y:S01]  /*76e0*/  ISETP.NE.AND P0, PT, R181, RZ, PT ;  /* 0x000000ffb500720c */ /* 0x000fe20003f05270 */
        /* <DEDUP_REMOVED lines=10> */
[C---:B------:R-:W-:Y:S01]  /*7790*/  FMUL R51, R70.reuse, R51 ;  /* 0x0000003346337220 */ /* 0x040fe20000400000 */
[--C-:B------:R-:W-:Y:S02]  /*77a0*/  HADD2.F32 R123, -RZ, R124.reuse.H0_H0 ;  /* 0x2000007cff7b7230 */ /* 0x100fe40000004100 */
[C---:B------:R-:W-:Y:S01]  /*77b0*/  FFMA R46, R73.reuse, R119, R46 ;  /* 0x00000077492e7223 */ /* 0x040fe2000000002e */
[----:B------:R-:W-:Y:S02]  /*77c0*/  HADD2.F32 R124, -RZ, R124.H1_H1 ;  /* 0x3000007cff7c7230 */ /* 0x000fe40000004100 */
[C---:B------:R-:W-:Y:S01]  /*77d0*/  FMUL R50, R70.reuse, R54 ;  /* 0x0000003646327220 */ /* 0x040fe20000400000 */
[C---:B------:R-:W-:Y:S01]  /*77e0*/  FFMA R51, R73.reuse, R120, R51 ;  /* 0x0000007849337223 */ /* 0x040fe20000000033 */
[C---:B------:R-:W-:Y:S01]  /*77f0*/  FMUL R55, R70.reuse, R55 ;  /* 0x0000003746377220 */ /* 0x040fe20000400000 */
[C---:B------:R-:W-:Y:S01]  /*7800*/  FFMA R48, R73.reuse, R121, R48 ;  /* 0x0000007949307223 */ /* 0x040fe20000000030 */
[C---:B------:R-:W-:Y:S01]  /*7810*/  FFMA R49, R73.reuse, R122, R49 ;  /* 0x0000007a49317223 */ /* 0x040fe20000000031 */
        /* <DEDUP_REMOVED lines=20> */
[----:B------:R-:W-:Y:S01]  /*7960*/  FFMA R63, R73, R132, R63 ;  /* 0x00000084493f7223 */ /* 0x000fe2000000003f */
[----:B------:R-:W-:Y:S01]  /*7970*/  FMUL R67, R70, R67 ;  /* 0x0000004346437220 */ /* 0x000fe20000400000 */
[----:B------:R-:W-:Y:S01]  /*7980*/  F2FP.SATFINITE.E4M3.F32.PACK_AB_MERGE_C R190, R47, R42, RZ ;  /* 0x0000002a2fbe723e */ /* 0x000fe200048070ff */
[----:B------:R-:W-:Y:S01]  /*7990*/  FFMA R60, R73, R133, R60 ;  /* 0x00000085493c7223 */ /* 0x000fe2000000003c */
[----:B------:R-:W-:Y:S01]  /*79a0*/  F2FP.SATFINITE.E4M3.F32.PACK_AB_MERGE_C R191, R51, R46, RZ ;  /* 0x0000002e33bf723e */ /* 0x000fe200048070ff */
[C---:B------:R-:W-:Y:S01]  /*79b0*/  FFMA R61, R73.reuse, R134, R61 ;  /* 0x00000086493d7223 */ /* 0x040fe2000000003d */
[C---:B------:R-:W-:Y:S01]  /*79c0*/  FFMA R62, R73.reuse, R135, R62 ;  /* 0x00000087493e7223 */ /* 0x040fe2000000003e */
[----:B------:R-:W-:Y:S01]  /*79d0*/  FFMA R67, R73, R136, R67 ;  /* 0x0000008849437223 */ /* 0x000fe20000000043 */
[----:B------:R-:W-:Y:S02]  /*79e0*/  F2FP.SATFINITE.E4M3.F32.PACK_AB_MERGE_C R190, R41, R40, R190 ;  /* 0x0000002829be723e */ /* 0x000fe400048070be */
[----:B------:R-:W-:Y:S02]  /*79f0*/  F2FP.SATFINITE.E4M3.F32.PACK_AB_MERGE_C R191, R45, R44, R191 ;  /* 0x0000002c2dbf723e */ /* 0x000fe400048070bf */
[----:B------:R-:W-:Y:S02]  /*7a00*/  F2FP.SATFINITE.E4M3.F32.PACK_AB_MERGE_C R196, R55, R50, RZ ;  /* 0x0000003237c4723e */ /* 0x000fe400048070ff */
[----:B------:R-:W-:Y:S01]  /*7a10*/  F2FP.SATFINITE.E4M3.F32.PACK_AB_MERGE_C R197, R59, R54, RZ ;  /* 0x000000363bc5723e */ /* 0x000fe200048070ff */
[----:B------:R1:W-:Y:S01]  /*7a20*/  STS.128 [R192+0x4020], R188 ;  /* 0x004020bcc0007388 */ /* 0x0003e20000000c00 */
[----:B------:R-:W-:Y:S02]  /*7a30*/  F2FP.SATFINITE.E4M3.F32.PACK_AB_MERGE_C R198, R63, R58, RZ ;  /* 0x0000003a3fc6723e */ /* 0x000fe400048070ff */
[----:B------:R-:W-:Y:S02]  /*7a40*/  F2FP.SATFINITE.E4M3.F32.PACK_AB_MERGE_C R199, R67, R62, RZ ;  /* 0x0000003e43c7723e */ /* 0x000fe400048070ff */
[----:B------:R-:W-:Y:S02]  /*7a50*/  F2FP.SATFINITE.E4M3.F32.PACK_AB_MERGE_C R196, R49, R48, R196 ;  /* 0x0000003031c4723e */ /* 0x000fe400048070c4 */
[----:B------:R-:W-:Y:S02]  /*7a60*/  F2FP.SATFINITE.E4M3.F32.PACK_AB_MERGE_C R197, R53, R52, R197 ;  /* 0x0000003435c5723e */ /* 0x000fe400048070c5 */
[----:B------:R-:W-:Y:S02]  /*7a70*/  F2FP.SATFINITE.E4M3.F32.PACK_AB_MERGE_C R198, R57, R56, R198 ;  /* 0x0000003839c6723e */ /* 0x000fe400048070c6 */
[----:B------:R-:W-:Y:S02]  /*7a80*/  F2FP.SATFINITE.E4M3.F32.PACK_AB_MERGE_C R199, R61, R60, R199 ;  /* 0x0000003c3dc7723e */ /* 0x000fe400048070c7 */
[----:B------:R-:W-:Y:S02]  /*7a90*/  LEA R200, R169, UR44, 0x3 ;  /* 0x0000002ca9c87c11 */ /* 0x000fe4000f8e18ff */
[----:B------:R-:W-:Y:S01]  /*7aa0*/  @P6 SHF.L.U32 R205, R168, 0x1f, RZ ;  /* 0x0000001fa8cd6819 */ /* 0x000fe200000006ff */
[----:B------:R1:W-:Y:S01]  /*7ab0*/  STS.128 [R183+0x4010], R196 ;  /* 0x004010c4b7007388 */ /* 0x0003e20000000c00 */
[----:B------:R-:W-:Y:S01]  /*7ac0*/  @!PT LDS RZ, [RZ] ;  /* 0x00000000fffff984 */ /* 0x000fe20000000800 */
[----:B------:R-:W-:Y:S01]  /*7ad0*/  @!PT LDS RZ, [RZ] ;  /* 0x00000000fffff984 */ /* 0x000fe20000000800 */
[----:B------:R-:W-:Y:S01]  /*7ae0*/  @!PT LDS RZ, [RZ] ;  /* 0x00000000fffff984 */ /* 0x000fe20000000800 */
[----:B------:R-:W-:Y:S01]  /*7af0*/  @!PT LDS RZ, [RZ] ;  /* 0x00000000fffff984 */ /* 0x000fe20000000800 */
[----:B------:R2:W-:Y:S07]  /*7b00*/  MEMBAR.ALL.CTA ;  /* 0x0000000000007992 */ /* 0x0005ee0000008000 */
[----:B--2---:R-:W2:Y:S02]  /*7b10*/  FENCE.VIEW.ASYNC.S ;  /* 0x00000000000073c6 */ /* 0x004ea40000000000 */
[----:B--2---:R-:W-:Y:S06]  /*7b20*/  BAR.SYNC.DEFER_BLOCKING 0x1, 0x80 ;  /* 0x0042000000007b1d */ /* 0x004fec0000010000 */
[----:B------:R-:W-:Y:S05]  /*7b30*/  @P0 BRA `(.L_x_118) ;  /* 0x0000000000280947 */ /* 0x000fea0003800000 */
[----:B------:R-:W-:Y:S01]  /*7b40*/  UIADD3 UR4, UPT, UPT, UR44, 0x4200, URZ ;  /* 0x000042002c047890 */ /* 0x000fe2000fffe0ff */
[----:B------:R-:W-:Y:S05]  /*7b50*/  UMOV UR51, UR36 ;  /* 0x0000002400337c82 */ /* 0x000fea0008000000 */
[----:B------:R-:W-:Y:S01]  /*7b60*/  MOV R180, UR4 ;  /* 0x0000000400b47c02 */ /* 0x000fe20008000f00 */
[----:B------:R-:W-:Y:S03]  /*7b70*/  UIADD3 UR4, UP0, UPT, UR62, 0x680, URZ ;  /* 0x000006803e047890 */ /* 0x000fe6000ff1e0ff */
[----:B------:R-:W-:Y:S01]  /*7b80*/  R2UR UR48, R180 ;  /* 0x00000000b43072ca */ /* 0x000fe200000e0000 */
[----:B------:R-:W-:Y:S11]  /*7b90*/  UIADD3.X UR5, UPT, UPT, URZ, UR63, URZ, UP0, !UPT ;  /* 0x0000003fff057290 */ /* 0x000ff600087fe4ff */
[----:B------:R-:W-:Y:S01]  /*7ba0*/  @!UPT UIADD3 URZ, UPT, UPT, URZ, URZ, URZ ;  /* 0x000000fffffff290 */ /* 0x000fe2000fffe0ff */
[----:B------:R2:W-:Y:S01]  /*7bb0*/  UTMASTG.3D [UR48], [UR4] ;  /* 0x00000030040073b5 */ /* 0x0005e20008010000 */
[----:B------:R0:W-:Y:S01]  /*7bc0*/  UTMACMDFLUSH ;  /* 0x00000000000079b7 */ /* 0x0001e20000000000 */
[----:B--2---:R-:W-:Y:S04]  /*7bd0*/  DEPBAR.LE SB0, 0x1 ;  /* 0x000080400000791a */ /* 0x004fe80000000000 */
.L_x_118:
[----:B------:R-:W-:Y:S05]  /*7be0*/  BSYNC.RECONVERGENT B0 ;  /* 0x0000000000007941 */ /* 0x000fea0003800200 */
.L_x_117:
[----:B------:R-:W-:Y:S06]  /*7bf0*/  BAR.SYNC.DEFER_BLOCKING 0x1, 0x80 ;  /* 0x0042000000007b1d */ /* 0x000fec0000010000 */
[----:B------:R-:W2:Y:S01]  /*7c00*/  @P6 SYNCS.PHASECHK.TRANS64.TRYWAIT P0, [R200+URZ+0x80], R205 ;  /* 0x000080cdc80065a7 */ /* 0x000ea200080011ff */
[----:B------:R-:W-:Y:S01]  /*7c10*/  BSSY B1, `(.L_x_119) ;  /* 0x0000023000017945 */ /* 0x000fe20003800000 */
[----:B--2---:R-:W-:Y:S03]  /*7c20*/  @P6 SEL R193, RZ, 0x1, !P0 ;  /* 0x00000001ffc16807 */ /* 0x004fe60004000000 */
[----:B------:R-:W-:Y:S05]  /*7c30*/  @!P6 BRA `(.L_x_120) ;  /* 0x000000000080e947 */ /* 0x000fea0003800000 */
[----:B------:R-:W-:Y:S01]  /*7c40*/  ISETP.NE.AND P1, PT, R194, RZ, PT ;  /* 0x000000ffc200720c */ /* 0x000fe20003f25270 */
[----:B------:R-:W2:Y:S01]  /*7c50*/  S2R R0, SR_CgaCtaId ;  /* 0x0000000000007919 */ /* 0x000ea20000008800 */
[----:B------:R-:W-:Y:S01]  /*7c60*/  ISETP.NE.AND P0, PT, R193, RZ, PT ;  /* 0x000000ffc100720c */ /* 0x000fe20003f05270 */
[----:B------:R-:W-:Y:S10]  /*7c70*/  BSSY B0, `(.L_x_121) ;  /* 0x0000009000007945 */ /* 0x000ff40003800000 */
[----:B------:R-:W-:Y:S04]  /*7c80*/  @P1 IMAD R2, R169, 0x2000, R178 ;  /* 0x00002000a9021824 */ /* 0x000fe800078e02b2 */
[C---:B------:R-:W-:Y:S01]  /*7c90*/  @P1 IMAD.IADD R4, R2.reuse, 0x1, R195 ;  /* 0x0000000102041824 */ /* 0x040fe200078e02c3 */
[----:B------:R-:W-:Y:S03]  /*7ca0*/  @P1 IADD3 R203, PT, PT, R2, R203, RZ ;  /* 0x000000cb02cb1210 */ /* 0x000fe60007ffe0ff */
[----:B------:R-:W-:Y:S01]  /*7cb0*/  @P1 IMAD.IADD R201, R201, 0x1, R4 ;  /* 0x00000001c9c91824 */ /* 0x000fe200078e0204 */
[----:B------:R-:W-:Y:S06]  /*7cc0*/  @P0 BRA `(.L_x_122) ;  /* 0x00000000000c0947 */ /* 0x000fec0003800000 */
[----:B------:R-:W-:Y:S04]  /*7cd0*/  SHF.L.U32 R3, R168, 0x1f, RZ ;  /* 0x0000001fa8037819 */ /* 0x000fe800000006ff */
[----:B------:R-:W3:Y:S02]  /*7ce0*/  SYNCS.PHASECHK.TRANS64.TRYWAIT P0, [R200+URZ+0x80], R3 ;  /* 0x00008003c80075a7 */ /* 0x000ee400080011ff */
[----:B---3--:R-:W-:Y:S05]  /*7cf0*/  @!P0 BRA `(.L_x_123) ;  /* 0x0000002000648947 */ /* 0x008fea0003800000 */
.L_x_122:
[----:B------:R-:W-:Y:S05]  /*7d00*/  BSYNC B0 ;  /* 0x0000000000007941 */ /* 0x000fea0003800000 */
.L_x_121:
[----:B------:R-:W-:Y:S01]  /*7d10*/  ISETP.NE.AND P0, PT, R194, RZ, PT ;  /* 0x000000ffc200720c */ /* 0x000fe20003f05270 */
[----:B---3--:R-:W-:Y:S02]  /*7d20*/  VIADD R3, R200, 0x90 ;  /* 0x00000090c8037836 */ /* 0x008fe40000000000 */
[----:B------:R-:W-:Y:S03]  /*7d30*/  VIADD R169, R169, 0x1 ;  /* 0x00000001a9a97836 */ /* 0x000fe60000000000 */
[----:B--2---:R-:W-:Y:S07]  /*7d40*/  PRMT R0, R0, 0x654, R3 ;  /* 0x0000065400007816 */ /* 0x004fee0000000003 */
[----:B------:R2:W3:Y:S04]  /*7d50*/  @P0 LDS.128 R140, [R2] ;  /* 0x00000000028c0984 */ /* 0x0004e80000000c00 */
[----:B------:R2:W4:Y:S04]  /*7d60*/  @P0 LDS.128 R144, [R4+0x10] ;  /* 0x0000100004900984 */ /* 0x0005280000000c00 */
        /* <DEDUP_REMOVED lines=13> */
.L_x_120:
[----:B------:R-:W-:Y:S05]  /*7e40*/  BSYNC B1 ;  /* 0x0000000000017941 */ /* 0x000fea0003800000 */
.L_x_119:
[----:B--2---:R-:W-:Y:S05]  /*7e50*/  VIADD R0, R71, 0x40 ;  /* 0x0000004047007836 */ /* 0x004fea0000000000 */
[----:B------:R-:W-:Y:S04]  /*7e60*/  SHF.R.U32.HI R0, RZ, 0x15, R0 ;  /* 0x00000015ff007819 */ /* 0x000fe80000011600 */
[----:B------:R-:W-:Y:S11]  /*7e70*/  LOP3.LUT P0, RZ, R0, 0x3, R163, 0x48, !PT ;  /* 0x0000000300ff7812 */ /* 0x000ff600078048a3 */
[----:B------:R-:W-:Y:S02]  /*7e80*/  @!UPT UIADD3 URZ, UPT, UPT, URZ, URZ, URZ ;  /* 0x000000fffffff290 */ /* 0x000fe4000fffe0ff */
[----:B------:R-:W-:Y:S05]  /*7e90*/  @!P0 BRA `(.L_x_124) ;  /* 0x0000000000408947 */ /* 0x000fea0003800000 */
[----:B------:R-:W2:Y:S01]  /*7ea0*/  LDCU.64 UR8, c[0x4][0x70] ;  /* 0x01000e00ff0877ac */ /* 0x000ea20008000a00 */
[----:B------:R-:W-:Y:S01]  /*7eb0*/  MOV R3, 0x0 ;  /* 0x0000000000037802 */ /* 0x000fe20000000f00 */
[----:B------:R-:W-:Y:S02]  /*7ec0*/  HFMA2 R12, -RZ, RZ, 0, 5.9604644775390625e-08 ;  /* 0x00000001ff0c7431 */ /* 0x000fe400000001ff */
[----:B------:R-:W-:Y:S02]  /*7ed0*/  IMAD.MOV.U32 R8, RZ, RZ, 0x192 ;  /* 0x00000192ff087424 */ /* 0x000fe400078e00ff */
[----:B------:R-:W-:Y:S01]  /*7ee0*/  IMAD.MOV.U32 R13, RZ, RZ, RZ ;  /* 0x000000ffff0d7224 */ /* 0x000fe200078e00ff */
[----:B------:R-:W5:Y:S01]  /*7ef0*/  LDCU.64 UR6, c[0x4][0x78] ;  /* 0x01000f00ff0677ac */ /* 0x000f620008000a00 */
[----:B------:R-:W1:Y:S01]  /*7f00*/  LDC.64 R2, c[0x4][R3] ;  /* 0x0100000003027b82 */ /* 0x000e620000000a00 */
[----:B------:R-:W3:Y:S01]  /*7f10*/  LDCU.64 UR4, c[0x4][0x10] ;  /* 0x01000200ff0477ac */ /* 0x000ee20008000a00 */
[----:B--2---:R-:W-:Y:S01]  /*7f20*/  MOV R5, UR9 ;  /* 0x0000000900057c02 */ /* 0x004fe20008000f00 */
[----:B------:R-:W-:Y:S01]  /*7f30*/  IMAD.U32 R4, RZ, RZ, UR8 ;  /* 0x00000008ff047e24 */ /* 0x000fe2000f8e00ff */
[----:B-----5:R-:W-:Y:S01]  /*7f40*/  MOV R7, UR7 ;  /* 0x0000000700077c02 */ /* 0x020fe20008000f00 */
[----:B------:R-:W-:Y:S01]  /*7f50*/  IMAD.U32 R6, RZ, RZ, UR6 ;  /* 0x00000006ff067e24 */ /* 0x000fe2000f8e00ff */
[----:B---3--:R-:W-:Y:S01]  /*7f60*/  MOV R11, UR5 ;  /* 0x00000005000b7c02 */ /* 0x008fe20008000f00 */
[----:B------:R-:W-:Y:S02]  /*7f70*/  IMAD.U32 R10, RZ, RZ, UR4 ;  /* 0x00000004ff0a7e24 */ /* 0x000fe4000f8e00ff */
[----:B------:R-:W-:Y:S07]  /*7f80*/  LEPC R20, `(.L_x_124) ;  /* 0x000000001014794e */ /* 0x000fee0000000000 */
[----:B-1--4-:R-:W-:Y:S05]  /*7f90*/  CALL.ABS.NOINC R2 ;  /* 0x0000000002007343 */ /* 0x012fea0003c00000 */
.L_x_124:
[----:B------:R-:W-:Y:S01]  /*7fa0*/  ISETP.NE.AND P0, PT, R181, RZ, PT ;  /* 0x000000ffb500720c */ /* 0x000fe20003f05270 */
[----:B------:R-:W-:Y:S05]  /*7fb0*/  WARPSYNC.ALL ;  /* 0x0000000000007948 */ /* 0x000fea0003800000 */
[----:B------:R-:W-:Y:S01]  /*7fc0*/  R2UR UR4, R71 ;  /* 0x00000000470472ca */ /* 0x000fe200000e0000 */
[----:B------:R-:W-:Y:S01]  /*7fd0*/  BSSY.RECONVERGENT B0, `(.L_x_125) ;  /* 0x000011c000007945 */ /* 0x000fe20003800200 */
[----:B---3--:R-:W-:Y:S02]  /*7fe0*/  F2FP.F16.E4M3.UNPACK_B R11, R141 ;  /* 0x0000008dff0b723e */ /* 0x008fe400020006ff */
[----:B------:R-:W-:Y:S02]  /*7ff0*/  F2FP.F16.E4M3.UNPACK_B R10, R142 ;  /* 0x0000008eff0a723e */ /* 0x000fe400020006ff */
[----:B------:R-:W-:Y:S01]  /*8000*/  F2FP.F16.E4M3.UNPACK_B R9, R143 ;  /* 0x0000008fff09723e */ /* 0x000fe200020006ff */
[--C-:B------:R-:W-:Y:S01]  /*8010*/  HADD2.F32 R74, -RZ, R11.reuse.H0_H0 ;  /* 0x2000000bff4a7230 */ /* 0x100fe20000004100 */
[----:B----4-:R-:W-:Y:S01]  /*8020*/  F2FP.F16.E4M3.UNPACK_B R8, R144 ;  /* 0x00000090ff08723e */ /* 0x010fe200020006ff */
[----:B------:R-:W-:Y:S01]  /*8030*/  HADD2.F32 R76, -RZ, R11.H1_H1 ;  /* 0x3000000bff4c7230 */ /* 0x000fe20000004100 */
[----:B------:R-:W-:Y:S01]  /*8040*/  F2FP.F16.E4M3.UNPACK_B R7, R145 ;  /* 0x00000091ff07723e */ /* 0x000fe200020006ff */
[--C-:B------:R-:W-:Y:S01]  /*8050*/  HADD2.F32 R77, -RZ, R10.reuse.H0_H0 ;  /* 0x2000000aff4d7230 */ /* 0x100fe20000004100 */
[----:B------:R-:W-:Y:S01]  /*8060*/  F2FP.F16.E4M3.UNPACK_B R6, R146 ;  /* 0x00000092ff06723e */ /* 0x000fe200020006ff */
[----:B------:R-:W-:Y:S01]  /*8070*/  HADD2.F32 R80, -RZ, R10.H1_H1 ;  /* 0x3000000aff507230 */ /* 0x000fe20000004100 */
[----:B------:R-:W-:Y:S01]  /*8080*/  F2FP.F16.E4M3.UNPACK_B R5, R147 ;  /* 0x00000093ff05723e */ /* 0x000fe200020006ff */
[--C-:B------:R-:W-:Y:S01]  /*8090*/  HADD2.F32 R81, -RZ, R9.reuse.H0_H0 ;  /* 0x20000009ff517230 */ /* 0x100fe20000004100 */
[----:B-1----:R-:W-:Y:S01]  /*80a0*/  F2FP.F16.E4M3.UNPACK_B R4, R148 ;  /* 0x00000094ff04723e */ /* 0x002fe200020006ff */
[----:B------:R-:W-:Y:S01]  /*80b0*/  HADD2.F32 R83, -RZ, R9.H1_H1 ;  /* 0x30000009ff537230 */ /* 0x000fe20000004100 */
[-C--:B------:R-:W-:Y:S01]  /*80c0*/  F2FP.F16.E4M3.UNPACK_B R2, R140.reuse ;  /* 0x0000008cff02723e */ /* 0x080fe200020006ff */
[--C-:B------:R-:W-:Y:S01]  /*80d0*/  HADD2.F32 R86, -RZ, R8.reuse.H0_H0 ;  /* 0x20000008ff567230 */ /* 0x100fe20000004100 */
[----:B------:R-:W-:Y:S01]  /*80e0*/  F2FP.F16.E4M3.UNPACK_B R140, R140.H1 ;  /* 0x0000008cff8c723e */ /* 0x000fe200030006ff */
[----:B------:R-:W-:Y:S01]  /*80f0*/  HADD2.F32 R87, -RZ, R8.H1_H1 ;  /* 0x30000008ff577230 */ /* 0x000fe20000004100 */
[----:B------:R-:W-:Y:S01]  /*8100*/  F2FP.F16.E4M3.UNPACK_B R141, R141.H1 ;  /* 0x0000008dff8d723e */ /* 0x000fe200030006ff */
[--C-:B------:R-:W-:Y:S01]  /*8110*/  HADD2.F32 R90, -RZ, R7.reuse.H0_H0 ;  /* 0x20000007ff5a7230 */ /* 0x100fe20000004100 */
[----:B------:R-:W-:Y:S01]  /*8120*/  F2FP.F16.E4M3.UNPACK_B R142, R142.H1 ;  /* 0x0000008eff8e723e */ /* 0x000fe200030006ff */
[----:B------:R-:W-:Y:S01]  /*8130*/  HADD2.F32 R91, -RZ, R7.H1_H1 ;  /* 0x30000007ff5b7230 */ /* 0x000fe20000004100 */
[----:B------:R-:W-:Y:S01]  /*8140*/  F2FP.F16.E4M3.UNPACK_B R143, R143.H1 ;  /* 0x0000008fff8f723e */ /* 0x000fe200030006ff */
[--C-:B------:R-:W-:Y:S01]  /*8150*/  HADD2.F32 R94, -RZ, R6.reuse.H0_H0 ;  /* 0x20000006ff5e7230 */ /* 0x100fe20000004100 */
[----:B------:R-:W-:Y:S01]  /*8160*/  IADD3 R164, PT, PT, R164, 0xf0, RZ ;  /* 0x000000f0a4a47810 */ /* 0x000fe20007ffe0ff */
[----:B------:R-:W-:Y:S01]  /*8170*/  HADD2.F32 R95, -RZ, R6.H1_H1 ;  /* 0x30000006ff5f7230 */ /* 0x000fe20000004100 */
[----:B------:R-:W-:Y:S01]  /*8180*/  F2FP.F16.E4M3.UNPACK_B R107, R149 ;  /* 0x00000095ff6b723e */ /* 0x000fe200020006ff */
[--C-:B------:R-:W-:Y:S01]  /*8190*/  HADD2.F32 R98, -RZ, R5.reuse.H0_H0 ;  /* 0x20000005ff627230 */ /* 0x100fe20000004100 */
[----:B------:R-:W-:Y:S01]  /*81a0*/  LOP3.LUT R164, R164, 0xfefffff8, RZ, 0xc0, !PT ;  /* 0xfefffff8a4a47812 */ /* 0x000fe200078ec0ff */
[----:B------:R-:W-:Y:S01]  /*81b0*/  HADD2.F32 R99, -RZ, R5.H1_H1 ;  /* 0x30000005ff637230 */ /* 0x000fe20000004100 */
[----:B------:R-:W-:Y:S01]  /*81c0*/  F2FP.F16.E4M3.UNPACK_B R111, R150 ;  /* 0x00000096ff6f723e */ /* 0x000fe200020006ff */
[--C-:B------:R-:W-:Y:S01]  /*81d0*/  HADD2.F32 R102, -RZ, R4.reuse.H0_H0 ;  /* 0x20000004ff667230 */ /* 0x100fe20000004100 */
[----:B------:R-:W-:Y:S01]  /*81e0*/  F2FP.F16.E4M3.UNPACK_B R115, R151 ;  /* 0x00000097ff73723e */ /* 0x000fe200020006ff */
[----:B------:R-:W-:Y:S01]  /*81f0*/  HADD2.F32 R103, -RZ, R4.H1_H1 ;  /* 0x30000004ff677230 */ /* 0x000fe20000004100 */
[----:B------:R-:W-:Y:S01]  /*8200*/  F2FP.F16.E4M3.UNPACK_B R119, R152 ;  /* 0x00000098ff77723e */ /* 0x000fe200020006ff */
[----:B------:R-:W1:Y:S01]  /*8210*/  LDTM.x64 R4, tmem[UR4+0x40] ;  /* 0x00004004000479ee */ /* 0x000e620008340000 */
[--C-:B------:R-:W-:Y:S01]  /*8220*/  HADD2.F32 R0, -RZ, R2.reuse.H0_H0 ;  /* 0x20000002ff007230 */ /* 0x100fe20000004100 */
[----:B------:R-:W-:Y:S01]  /*8230*/  NOP ;  /* 0x0000000000007918 */ /* 0x000fe20000000000 */
[----:B-1----:R1:W-:Y:S01]  /*8240*/  SYNCS.ARRIVE.TRANS64.RED.A1T0 RZ, [R164+URZ], RZ ;  /* 0x000000ffa4ff79a7 */ /* 0x0023e200081004ff */
[----:B------:R-:W-:Y:S01]  /*8250*/  HADD2.F32 R2, -RZ, R2.H1_H1 ;  /* 0x30000002ff027230 */ /* 0x000fe20000004100 */
[----:B------:R-:W-:Y:S01]  /*8260*/  F2FP.F16.E4M3.UNPACK_B R123, R153 ;  /* 0x00000099ff7b723e */ /* 0x000fe200020006ff */
[----:B------:R-:W-:Y:S01]  /*8270*/  HADD2.F32 R78, -RZ, R141.H1_H1 ;  /* 0x3000008dff4e7230 */ /* 0x000fe20000004100 */
[----:B------:R-:W-:Y:S01]  /*8280*/  F2FP.F16.E4M3.UNPACK_B R127, R154 ;  /* 0x0000009aff7f723e */ /* 0x000fe200020006ff */
[--C-:B------:R-:W-:Y:S01]  /*8290*/  HADD2.F32 R106, -RZ, R107.reuse.H0_H0 ;  /* 0x2000006bff6a7230 */ /* 0x100fe20000004100 */
[----:B------:R-:W-:Y:S01]  /*82a0*/  F2FP.F16.E4M3.UNPACK_B R130, R155 ;  /* 0x0000009bff82723e */ /* 0x000fe200020006ff */
[----:B------:R-:W-:Y:S01]  /*82b0*/  HADD2.F32 R107, -RZ, R107.H1_H1 ;  /* 0x3000006bff6b7230 */ /* 0x000fe20000004100 */
[----:B------:R-:W-:Y:S01]  /*82c0*/  F2FP.F16.E4M3.UNPACK_B R144, R144.H1 ;  /* 0x00000090ff90723e */ /* 0x000fe200030006ff */
        /* <DEDUP_REMOVED lines=12> */
[C---:B------:R-:W-:Y:S01]  /*8390*/  FMUL R4, R70.reuse, R4 ;  /* 0x0000000446047220 */ /* 0x040fe20000400000 */
[C---:B------:R-:W-:Y:S01]  /*83a0*/  FMUL R5, R70.reuse, R5 ;  /* 0x0000000546057220 */ /* 0x040fe20000400000 */
[--C-:B------:R-:W-:Y:S02]  /*83b0*/  HADD2.F32 R3, -RZ, R140.reuse.H0_H0 ;  /* 0x2000008cff037230 */ /* 0x100fe40000004100 */
        /* <DEDUP_REMOVED lines=9> */
[----:B------:R-:W-:Y:S02]  /*8450*/  HADD2.F32 R122, -RZ, R123.H0_H0 ;  /* 0x2000007bff7a7230 */ /* 0x000fe40000004100 */
[C---:B------:R-:W-:Y:S01]  /*8460*/  FMUL R6, R70.reuse, R6 ;  /* 0x0000000646067220 */ /* 0x040fe20000400000 */
[----:B------:R-:W-:Y:S02]  /*8470*/  HADD2.F32 R72, -RZ, R140.H1_H1 ;  /* 0x3000008cff487230 */ /* 0x000fe40000004100 */
[C---:B------:R-:W-:Y:S01]  /*8480*/  FMUL R7, R70.reuse, R7 ;  /* 0x0000000746077220 */ /* 0x040fe20000400000 */
[----:B------:R-:W-:Y:S02]  /*8490*/  HADD2.F32 R75, -RZ, R141.H0_H0 ;  /* 0x2000008dff4b7230 */ /* 0x000fe40000004100 */
[C---:B------:R-:W-:Y:S01]  /*84a0*/  FFMA R6, R73.reuse, R3, R6 ;  /* 0x0000000349067223 */ /* 0x040fe20000000006 */
[----:B------:R-:W-:Y:S02]  /*84b0*/  HADD2.F32 R123, -RZ, R123.H1_H1 ;  /* 0x3000007bff7b7230 */ /* 0x000fe40000004100 */
[C---:B------:R-:W-:Y:S01]  /*84c0*/  FFMA R7, R73.reuse, R72, R7 ;  /* 0x0000004849077223 */ /* 0x040fe20000000007 */
[C---:B------:R-:W-:Y:S01]  /*84d0*/  FFMA R8, R73.reuse, R74, R8 ;  /* 0x0000004a49087223 */ /* 0x040fe20000000008 */
[----:B------:R-:W-:Y:S01]  /*84e0*/  FFMA R9, R73, R76, R9 ;  /* 0x0000004c49097223 */ /* 0x000fe20000000009 */
[--C-:B------:R-:W-:Y:S02]  /*84f0*/  HADD2.F32 R126, -RZ, R127.reuse.H0_H0 ;  /* 0x2000007fff7e7230 */ /* 0x100fe40000004100 */
[C---:B------:R-:W-:Y:S01]  /*8500*/  FMUL R10, R70.reuse, R10 ;  /* 0x0000000a460a7220 */ /* 0x040fe20000400000 */
[----:B------:R-:W-:Y:S01]  /*8510*/  F2FP.SATFINITE.E4M3.F32.PACK_AB_MERGE_C R76, R7, R6, RZ ;  /* 0x00000006074c723e */ /* 0x000fe200048070ff */
[C---:B------:R-:W-:Y:S01]  /*8520*/  FMUL R7, R70.reuse, R20 ;  /* 0x0000001446077220 */ /* 0x040fe20000400000 */
[----:B------:R-:W-:Y:S02]  /*8530*/  HADD2.F32 R127, -RZ, R127.H1_H1 ;  /* 0x3000007fff7f7230 */ /* 0x000fe40000004100 */
[C---:B------:R-:W-:Y:S01]  /*8540*/  FFMA R10, R73.reuse, R75, R10 ;  /* 0x0000004b490a7223 */ /* 0x040fe2000000000a */
[----:B------:R-:W-:Y:S02]  /*8550*/  HADD2.F32 R72, -RZ, R130.H0_H0 ;  /* 0x20000082ff487230 */ /* 0x000fe40000004100 */
[C---:B------:R-:W-:Y:S01]  /*8560*/  FMUL R11, R70.reuse, R11 ;  /* 0x0000000b460b7220 */ /* 0x040fe20000400000 */
[--C-:B------:R-:W-:Y:S02]  /*8570*/  HADD2.F32 R79, -RZ, R142.reuse.H0_H0 ;  /* 0x2000008eff4f7230 */ /* 0x100fe40000004100 */
[C---:B------:R-:W-:Y:S01]  /*8580*/  FMUL R14, R70.reuse, R14 ;  /* 0x0000000e460e7220 */ /* 0x040fe20000400000 */
[----:B------:R-:W-:Y:S02]  /*8590*/  HADD2.F32 R82, -RZ, R142.H1_H1 ;  /* 0x3000008eff527230 */ /* 0x000fe40000004100 */
[C---:B------:R-:W-:Y:S01]  /*85a0*/  FFMA R11, R73.reuse, R78, R11 ;  /* 0x0000004e490b7223 */ /* 0x040fe2000000000b */
[C---:B------:R-:W-:Y:S01]  /*85b0*/  FFMA R12, R73.reuse, R77, R12 ;  /* 0x0000004d490c7223 */ /* 0x040fe2000000000c */
[C---:B------:R-:W-:Y:S01]  /*85c0*/  FFMA R13, R73.reuse, R80, R13 ;  /* 0x00000050490d7223 */ /* 0x040fe2000000000d */
[----:B------:R-:W-:Y:S01]  /*85d0*/  FFMA R14, R73, R79, R14 ;  /* 0x0000004f490e7223 */ /* 0x000fe2000000000e */
[----:B------:R-:W-:Y:S01]  /*85e0*/  HADD2.F32 R75, -RZ, R130.H1_H1 ;  /* 0x30000082ff4b7230 */ /* 0x000fe20000004100 */
[----:B------:R-:W-:Y:S01]  /*85f0*/  F2FP.SATFINITE.E4M3.F32.PACK_AB_MERGE_C R78, R11, R10, RZ ;  /* 0x0000000a0b4e723e */ /* 0x000fe200048070ff */
[C---:B------:R-:W-:Y:S01]  /*8600*/  FMUL R10, R70.reuse, R21 ;  /* 0x00000015460a7220 */ /* 0x040fe20000400000 */
[C---:B------:R-:W-:Y:S01]  /*8610*/  FMUL R21, R70.reuse, R28 ;  /* 0x0000001c46157220 */ /* 0x040fe20000400000 */
        /* <DEDUP_REMOVED lines=8> */
[C---:B------:R-:W-:Y:S01]  /*86a0*/  FMUL R18, R70.reuse, R25 ;  /* 0x0000001946127220 */ /* 0x040fe20000400000 */
[----:B------:R-:W-:Y:S01]  /*86b0*/  F2FP.SATFINITE.E4M3.F32.PACK_AB_MERGE_C R14, R15, R14, RZ ;  /* 0x0000000e0f0e723e */ /* 0x000fe200048070ff */
        /* <DEDUP_REMOVED lines=8> */
[C---:B------:R-:W-:Y:S01]  /*8740*/  FFMA R11, R73.reuse, R88, R11 ;  /* 0x00000058490b7223 */ /* 0x040fe2000000000b */
[----:B------:R-:W-:Y:S01]  /*8750*/  FMUL R22, R70, R29 ;  /* 0x0000001d46167220 */ /* 0x000fe20000400000 */
        /* <DEDUP_REMOVED lines=13> */
[----:B------:R-:W-:Y:S01]  /*8830*/  FMUL R20, R70, R27 ;  /* 0x0000001b46147220 */ /* 0x000fe20000400000 */
[--C-:B------:R-:W-:Y:S01]  /*8840*/  HADD2.F32 R96, -RZ, R146.reuse.H0_H0 ;  /* 0x20000092ff607230 */ /* 0x100fe20000004100 */
[----:B------:R-:W-:Y:S01]  /*8850*/  F2FP.SATFINITE.E4M3.F32.PACK_AB_MERGE_C R16, R10, R7, R16 ;  /* 0x000000070a10723e */ /* 0x000fe20004807010 */
[----:B------:R-:W-:Y:S02]  /*8860*/  HADD2.F32 R97, -RZ, R146.H1_H1 ;  /* 0x30000092ff617230 */ /* 0x000fe40000004100 */
[C---:B------:R-:W-:Y:S01]  /*8870*/  FFMA R20, R73.reuse, R93, R20 ;  /* 0x0000005d49147223 */ /* 0x040fe20000000014 */
[C---:B------:R-:W-:Y:S01]  /*8880*/  FFMA R21, R73.reuse, R94, R21 ;  /* 0x0000005e49157223 */ /* 0x040fe20000000015 */
[C---:B------:R-:W-:Y:S01]  /*8890*/  FFMA R22, R73.reuse, R95, R22 ;  /* 0x0000005f49167223 */ /* 0x040fe20000000016 */
[C---:B------:R-:W-:Y:S01]  /*88a0*/  FMUL R23, R70.reuse, R30 ;  /* 0x0000001e46177220 */ /* 0x040fe20000400000 */
[----:B------:R-:W-:Y:S01]  /*88b0*/  FMUL R30, R70, R37 ;  /* 0x00000025461e7220 */ /* 0x000fe20000400000 */
[----:B------:R-:W-:Y:S01]  /*88c0*/  F2FP.SATFINITE.E4M3.F32.PACK_AB_MERGE_C R19, R20, R19, RZ ;  /* 0x000000131413723e */ /* 0x000fe200048070ff */
[C---:B------:R-:W-:Y:S01]  /*88d0*/  FMUL R37, R70.reuse, R44 ;  /* 0x0000002c46257220 */ /* 0x040fe20000400000 */
[C---:B------:R-:W-:Y:S01]  /*88e0*/  FFMA R23, R73.reuse, R96, R23 ;  /* 0x0000006049177223 */ /* 0x040fe20000000017 */
        /* <DEDUP_REMOVED lines=20> */
[----:B------:R-:W-:Y:S01]  /*8a30*/  F2FP.F16.E4M3.UNPACK_B R151, R151.H1 ;  /* 0x00000097ff97723e */ /* 0x000fe200030006ff */
[----:B------:R-:W-:Y:S01]  /*8a40*/  FMUL R38, R70, R45 ;  /* 0x0000002d46267220 */ /* 0x000fe20000400000 */
[----:B------:R-:W-:Y:S01]  /*8a50*/  F2FP.SATFINITE.E4M3.F32.PACK_AB_MERGE_C R19, R28, R27, RZ ;  /* 0x0000001b1c13723e */ /* 0x000fe200048070ff */
[----:B------:R-:W-:Y:S01]  /*8a60*/  FFMA R31, R73, R104, R31 ;  /* 0x00000068491f7223 */ /* 0x000fe2000000001f */
[C---:B------:R-:W-:Y:S01]  /*8a70*/  FMUL R45, R70.reuse, R52 ;  /* 0x00000034462d7220 */ /* 0x040fe20000400000 */
[C---:B------:R-:W-:Y:S01]  /*8a80*/  FMUL R52, R70.reuse, R59 ;  /* 0x0000003b46347220 */ /* 0x040fe20000400000 */
[----:B------:R-:W-:Y:S01]  /*8a90*/  F2FP.F16.E4M3.UNPACK_B R152, R152.H1 ;  /* 0x00000098ff98723e */ /* 0x000fe200030006ff */
[C---:B------:R-:W-:Y:S01]  /*8aa0*/  FMUL R59, R70.reuse, R66 ;  /* 0x00000042463b7220 */ /* 0x040fe20000400000 */
[----:B------:R-:W-:Y:S01]  /*8ab0*/  F2FP.SATFINITE.E4M3.F32.PACK_AB_MERGE_C R66, R13, R12, R14 ;  /* 0x0000000c0d42723e */ /* 0x000fe2000480700e */
        /* <DEDUP_REMOVED lines=11> */
[C---:B------:R-:W-:Y:S01]  /*8b70*/  FFMA R35, R73.reuse, R108, R35 ;  /* 0x0000006c49237223 */ /* 0x040fe20000000023 */
[C---:B------:R-:W-:Y:S01]  /*8b80*/  FMUL R36, R70.reuse, R43 ;  /* 0x0000002b46247220 */ /* 0x040fe20000400000 */
[--C-:B------:R-:W-:Y:S02]  /*8b90*/  HADD2.F32 R112, -RZ, R150.reuse.H0_H0 ;  /* 0x20000096ff707230 */ /* 0x100fe40000004100 */
[C---:B------:R-:W-:Y:S01]  /*8ba0*/  FMUL R39, R70.reuse, R46 ;  /* 0x0000002e46277220 */ /* 0x040fe20000400000 */
[----:B------:R-:W-:Y:S02]  /*8bb0*/  HADD2.F32 R113, -RZ, R150.H1_H1 ;  /* 0x30000096ff717230 */ /* 0x000fe40000004100 */
        /* <DEDUP_REMOVED lines=12> */
[C---:B------:R-:W-:Y:S01]  /*8c80*/  FMUL R46, R70.reuse, R53 ;  /* 0x00000035462e7220 */ /* 0x040fe20000400000 */
[--C-:B------:R-:W-:Y:S02]  /*8c90*/  HADD2.F32 R120, -RZ, R152.reuse.H0_H0 ;  /* 0x20000098ff787230 */ /* 0x100fe40000004100 */
[C---:B------:R-:W-:Y:S01]  /*8ca0*/  FMUL R50, R70.reuse, R57 ;  /* 0x0000003946327220 */ /* 0x040fe20000400000 */
[C---:B------:R-:W-:Y:S01]  /*8cb0*/  FMUL R51, R70.reuse, R58 ;  /* 0x0000003a46337220 */ /* 0x040fe20000400000 */
[C---:B------:R-:W-:Y:S01]  /*8cc0*/  FMUL R53, R70.reuse, R60 ;  /* 0x0000003c46357220 */ /* 0x040fe20000400000 */
[C---:B------:R-:W-:Y:S01]  /*8cd0*/  FFMA R43, R73.reuse, R116, R43 ;  /* 0x00000074492b7223 */ /* 0x040fe2000000002b */
[----:B------:R-:W-:Y:S02]  /*8ce0*/  HADD2.F32 R121, -RZ, R152.H1_H1 ;  /* 0x30000098ff797230 */ /* 0x000fe40000004100 */
[C---:B------:R-:W-:Y:S01]  /*8cf0*/  FMUL R47, R70.reuse, R54 ;  /* 0x00000036462f7220 */ /* 0x040fe20000400000 */
[C---:B------:R-:W-:Y:S01]  /*8d00*/  FMUL R57, R70.reuse, R64 ;  /* 0x0000004046397220 */ /* 0x040fe20000400000 */
[C---:B------:R-:W-:Y:S01]  /*8d10*/  FMUL R58, R70.reuse, R65 ;  /* 0x00000041463a7220 */ /* 0x040fe20000400000 */
[C---:B------:R-:W-:Y:S01]  /*8d20*/  FMUL R60, R70.reuse, R67 ;  /* 0x00000043463c7220 */ /* 0x040fe20000400000 */
[----:B------:R-:W-:Y:S01]  /*8d30*/  FFMA R44, R73, R117, R44 ;  /* 0x00000075492c7223 */ /* 0x000fe2000000002c */
[C---:B------:R-:W-:Y:S01]  /*8d40*/  FMUL R48, R70.reuse, R55 ;  /* 0x0000003746307220 */ /* 0x040fe20000400000 */
[----:B------:R-:W-:Y:S01]  /*8d50*/  F2FP.SATFINITE.E4M3.F32.PACK_AB_MERGE_C R64, R5, R4, R76 ;  /* 0x000000040540723e */ /* 0x000fe2000480704c */
[----:B------:R-:W-:Y:S01]  /*8d60*/  FFMA R45, R73, R118, R45 ;  /* 0x00000076492d7223 */ /* 0x000fe2000000002d */
[----:B------:R-:W-:Y:S01]  /*8d70*/  F2FP.SATFINITE.E4M3.F32.PACK_AB_MERGE_C R65, R9, R8, R78 ;  /* 0x000000080941723e */ /* 0x000fe2000480704e */
[----:B------:R-:W-:Y:S01]  /*8d80*/  FMUL R49, R70, R56 ;  /* 0x0000003846317220 */ /* 0x000fe20000400000 */
[----:B------:R-:W-:Y:S01]  /*8d90*/  F2FP.SATFINITE.E4M3.F32.PACK_AB_MERGE_C R67, R2, R0, R3 ;  /* 0x000000000243723e */ /* 0x000fe20004807003 */
[C---:B------:R-:W-:Y:S01]  /*8da0*/  FFMA R46, R73.reuse, R119, R46 ;  /* 0x00000077492e7223 */ /* 0x040fe2000000002e */
[----:B------:R-:W-:Y:S01]  /*8db0*/  F2FP.F16.E4M3.UNPACK_B R154, R154.H1 ;  /* 0x0000009aff9a723e */ /* 0x000fe200030006ff */
[--C-:B------:R-:W-:Y:S02]  /*8dc0*/  HADD2.F32 R124, -RZ, R153.reuse.H0_H0 ;  /* 0x20000099ff7c7230 */ /* 0x100fe40000004100 */
[C---:B------:R-:W-:Y:S01]  /*8dd0*/  FFMA R47, R73.reuse, R120, R47 ;  /* 0x00000078492f7223 */ /* 0x040fe2000000002f */
[----:B------:R1:W-:Y:S01]  /*8de0*/  STS.128 [R137+UR44+0x6200], R64 ;  /* 0x0062004089007988 */ /* 0x0003e20008000c2c */
[----:B------:R-:W-:Y:S02]  /*8df0*/  HADD2.F32 R125, -RZ, R153.H1_H1 ;  /* 0x30000099ff7d7230 */ /* 0x000fe40000004100 */
[C---:B------:R-:W-:Y:S01]  /*8e00*/  FFMA R48, R73.reuse, R121, R48 ;  /* 0x0000007949307223 */ /* 0x040fe20000000030 */
[C---:B------:R-:W-:Y:S01]  /*8e10*/  FFMA R49, R73.reuse, R122, R49 ;  /* 0x0000007a49317223 */ /* 0x040fe20000000031 */
[----:B------:R-:W-:Y:S01]  /*8e20*/  F2FP.F16.E4M3.UNPACK_B R155, R155.H1 ;  /* 0x0000009bff9b723e */ /* 0x000fe200030006ff */
[C---:B------:R-:W-:Y:S01]  /*8e30*/  FFMA R50, R73.reuse, R123, R50 ;  /* 0x0000007b49327223 */ /* 0x040fe20000000032 */
[----:B------:R-:W-:Y:S01]  /*8e40*/  FMUL R54, R70, R61 ;  /* 0x0000003d46367220 */ /* 0x000fe20000400000 */
[--C-:B------:R-:W-:Y:S01]  /*8e50*/  HADD2.F32 R128, -RZ, R154.reuse.H0_H0 ;  /* 0x2000009aff807230 */ /* 0x100fe20000004100 */
[----:B------:R1:W-:Y:S01]  /*8e60*/  STS.128 [R182+0x6010], R16 ;  /* 0x00601010b6007388 */ /* 0x0003e20000000c00 */
[----:B------:R-:W-:Y:S01]  /*8e70*/  F2FP.SATFINITE.E4M3.F32.PACK_AB_MERGE_C R35, R36, R35, RZ ;  /* 0x000000232423723e */ /* 0x000fe200048070ff */
[C---:B------:R-:W-:Y:S01]  /*8e80*/  FFMA R51, R73.reuse, R124, R51 ;  /* 0x0000007c49337223 */ /* 0x040fe20000000033 */
[----:B------:R-:W-:Y:S01]  /*8e90*/  F2FP.SATFINITE.E4M3.F32.PACK_AB_MERGE_C R39, R40, R39, RZ ;  /* 0x000000272827723e */ /* 0x000fe200048070ff */
[----:B------:R-:W-:Y:S02]  /*8ea0*/  HADD2.F32 R129, -RZ, R154.H1_H1 ;  /* 0x3000009aff817230 */ /* 0x000fe40000004100 */
[C---:B------:R-:W-:Y:S01]  /*8eb0*/  FMUL R55, R70.reuse, R62 ;  /* 0x0000003e46377220 */ /* 0x040fe20000400000 */
[C---:B------:R-:W-:Y:S01]  /*8ec0*/  FFMA R52, R73.reuse, R125, R52 ;  /* 0x0000007d49347223 */ /* 0x040fe20000000034 */
[----:B------:R-:W-:Y:S01]  /*8ed0*/  FMUL R56, R70, R63 ;  /* 0x0000003f46387220 */ /* 0x000fe20000400000 */
[C---:B------:R-:W-:Y:S01]  /*8ee0*/  FFMA R53, R73.reuse, R126, R53 ;  /* 0x0000007e49357223 */ /* 0x040fe20000000035 */
[C---:B------:R-:W-:Y:S01]  /*8ef0*/  FFMA R54, R73.reuse, R127, R54 ;  /* 0x0000007f49367223 */ /* 0x040fe20000000036 */
[--C-:B------:R-:W-:Y:S02]  /*8f00*/  HADD2.F32 R74, -RZ, R155.reuse.H0_H0 ;  /* 0x2000009bff4a7230 */ /* 0x100fe40000004100 */
[C---:B------:R-:W-:Y:S01]  /*8f10*/  FFMA R55, R73.reuse, R128, R55 ;  /* 0x0000008049377223 */ /* 0x040fe20000000037 */
[----:B------:R-:W-:Y:S02]  /*8f20*/  HADD2.F32 R131, -RZ, R155.H1_H1 ;  /* 0x3000009bff837230 */ /* 0x000fe40000004100 */
[C---:B------:R-:W-:Y:S01]  /*8f30*/  FFMA R56, R73.reuse, R129, R56 ;  /* 0x0000008149387223 */ /* 0x040fe20000000038 */
[----:B------:R-:W-:Y:S01]  /*8f40*/  F2FP.SATFINITE.E4M3.F32.PACK_AB_MERGE_C R43, R44, R43, RZ ;  /* 0x0000002b2c2b723e */ /* 0x000fe200048070ff */
[C---:B------:R-:W-:Y:S01]  /*8f50*/  FFMA R57, R73.reuse, R72, R57 ;  /* 0x0000004849397223 */ /* 0x040fe20000000039 */
[C---:B------:R-:W-:Y:S01]  /*8f60*/  FFMA R58, R73.reuse, R75, R58 ;  /* 0x0000004b493a7223 */ /* 0x040fe2000000003a */
[C---:B------:R-:W-:Y:S01]  /*8f70*/  FFMA R59, R73.reuse, R74, R59 ;  /* 0x0000004a493b7223 */ /* 0x040fe2000000003b */
[----:B------:R-:W-:Y:S01]  /*8f80*/  F2FP.SATFINITE.E4M3.F32.PACK_AB_MERGE_C R33, R34, R33, R35 ;  /* 0x000000212221723e */ /* 0x000fe20004807023 */
[----:B------:R-:W-:Y:S01]  /*8f90*/  FFMA R60, R73, R131, R60 ;  /* 0x00000083493c7223 */ /* 0x000fe2000000003c */
[----:B------:R-:W-:Y:S02]  /*8fa0*/  F2FP.SATFINITE.E4M3.F32.PACK_AB_MERGE_C R32, R30, R29, R32 ;  /* 0x0000001d1e20723e */ /* 0x000fe40004807020 */
        /* <DEDUP_REMOVED lines=11> */
[----:B------:R-:W-:Y:S03]  /*9060*/  IADD3 R68, PT, PT, R68, 0x1, RZ ;  /* 0x0000000144447810 */ /* 0x000fe60007ffe0ff */
        /* <DEDUP_REMOVED lines=9> */
[----:B------:R-:W-:Y:S02]  /*9100*/  UIADD3 UR4, UP0, UPT, UR62, 0x680, URZ ;  /* 0x000006803e047890 */ /* 0x000fe4000ff1e0ff */
[----:B------:R-:W-:Y:S02]  /*9110*/  UIADD3 UR9, UPT, UPT, UR49, 0x40, URZ ;  /* 0x0000004031097890 */ /* 0x000fe4000fffe0ff */
[----:B------:R-:W-:Y:S02]  /*9120*/  UIADD3 UR8, UPT, UPT, UR44, 0x6200, URZ ;  /* 0x000062002c087890 */ /* 0x000fe4000fffe0ff */
[----:B------:R-:W-:Y:S01]  /*9130*/  UIADD3.X UR5, UPT, UPT, URZ, UR63, URZ, UP0, !UPT ;  /* 0x0000003fff057290 */ /* 0x000fe200087fe4ff */
[----:B------:R-:W-:Y:S01]  /*9140*/  UMOV UR10, UR50 ;  /* 0x00000032000a7c82 */ /* 0x000fe20008000000 */
[----:B------:R-:W-:Y:S07]  /*9150*/  UMOV UR11, UR36 ;  /* 0x00000024000b7c82 */ /* 0x000fee0008000000 */
[----:B------:R2:W-:Y:S01]  /*9160*/  UTMASTG.3D [UR8], [UR4] ;  /* 0x00000008040073b5 */ /* 0x0005e20008010000 */
[----:B------:R0:W-:Y:S01]  /*9170*/  UTMACMDFLUSH ;  /* 0x00000000000079b7 */ /* 0x0001e20000000000 */
[----:B--2---:R-:W-:Y:S04]  /*9180*/  DEPBAR.LE SB0, 0x1 ;  /* 0x000080400000791a */ /* 0x004fe80000000000 */
.L_x_126:
[----:B------:R-:W-:Y:S05]  /*9190*/  BSYNC.RECONVERGENT B0 ;  /* 0x0000000000007941 */ /* 0x000fea0003800200 */
.L_x_125:
[----:B------:R-:W-:Y:S01]  /*91a0*/  BAR.SYNC.DEFER_BLOCKING 0x1, 0x80 ;  /* 0x0042000000007b1d */ /* 0x000fe20000010000 */
[----:B------:R-:W-:Y:S01]  /*91b0*/  ISETP.NE.AND P0, PT, R165, 0x2, PT ;  /* 0x00000002a500780c */ /* 0x000fe20003f05270 */
[----:B------:R-:W-:Y:S01]  /*91c0*/  UISETP.NE.AND UP0, UPT, UR45, URZ, UPT ;  /* 0x000000ff2d00728c */ /* 0x000fe2000bf05270 */
[----:B------:R-:W-:Y:S01]  /*91d0*/  ISETP.NE.AND P1, PT, R68, 0x4, PT ;  /* 0x000000044400780c */ /* 0x000fe20003f25270 */
[----:B------:R-:W-:Y:S01]  /*91e0*/  UIADD3 UR20, UPT, UPT, UR37, UR60, URZ ;  /* 0x0000003c25147290 */ /* 0x000fe2000fffe0ff */
[----:B------:R-:W-:Y:S01]  /*91f0*/  SEL R3, RZ, 0x1, P0 ;  /* 0x00000001ff037807 */ /* 0x000fe20000000000 */
[----:B------:R-:W-:Y:S01]  /*9200*/  UIADD3 UR16, UPT, UPT, UR38, UR59, URZ ;  /* 0x0000003b26107290 */ /* 0x000fe2000fffe0ff */
[----:B------:R-:W-:Y:S02]  /*9210*/  SEL R0, RZ, 0x1, P1 ;  /* 0x00000001ff007807 */ /* 0x000fe40000800000 */
[----:B------:R-:W-:Y:S02]  /*9220*/  LOP3.LUT R170, R170, R3, RZ, 0x3c, !PT ;  /* 0x00000003aaaa7212 */ /* 0x000fe400078e3cff */
[----:B------:R-:W-:Y:S02]  /*9230*/  LOP3.LUT R171, R171, R0, RZ, 0x3c, !PT ;  /* 0x00000000abab7212 */ /* 0x000fe400078e3cff */
[----:B------:R-:W-:Y:S02]  /*9240*/  SEL R165, R165, RZ, P0 ;  /* 0x000000ffa5a57207 */ /* 0x000fe40000000000 */
[----:B------:R-:W-:Y:S01]  /*9250*/  SEL R68, R68, RZ, P1 ;  /* 0x000000ff44447207 */ /* 0x000fe20000800000 */
[----:B------:R-:W-:Y:S01]  /*9260*/  UMOV UR36, UR58 ;  /* 0x0000003a00247c82 */ /* 0x000fe20008000000 */
[----:B------:R-:W-:Y:S05]  /*9270*/  BRA.U UP0, `(.L_x_127) ;  /* 0xffffffc500787547 */ /* 0x000fea000b83ffff */
[----:B------:R-:W-:Y:S05]  /*9280*/  EXIT ;  /* 0x000000000000794d */ /* 0x000fea0003800000 */
.L_x_24:
[----:B--2---:R2:W3:Y:S02]  /*9290*/  SYNCS.PHASECHK.TRANS64.TRYWAIT P0, [R0+URZ+0x120], R3 ;  /* 0x00012003000075a7 */ /* 0x0044e400080011ff */
[----:B---3--:R-:W-:Y:S05]  /*92a0*/  @!P0 NANOSLEEP.SYNCS 0x989680 ;  /* 0x009896800000895d */ /* 0x008fea0003900000 */
[----:B------:R-:W3:Y:S02]  /*92b0*/  @!P0 SYNCS.PHASECHK.TRANS64 P0, [R0+URZ+0x120], R3 ;  /* 0x00012003000085a7 */ /* 0x000ee400080010ff */
[----:B---3--:R-:W-:Y:S05]  /*92c0*/  @!P0 BRA `(.L_x_24) ;  /* 0xfffffffc00f08947 */ /* 0x008fea000383ffff */
[----:B------:R-:W-:Y:S05]  /*92d0*/  BRA `(.L_x_128) ;  /* 0xffffff8800407947 */ /* 0x000fea000383ffff */
.L_x_27:
[----:B--2---:R-:W-:-:S07]  /*92e0*/  MOV R0, UR33 ;  /* 0x0000002100007c02 */ /* 0x004fce0008000f00 */
.L_x_129:
[----:B--2---:R2:W3:Y:S02]  /*92f0*/  SYNCS.PHASECHK.TRANS64.TRYWAIT P0, [R0+URZ+0x40], R3 ;  /* 0x00004003000075a7 */ /* 0x0044e400080011ff */
[----:B---3--:R-:W-:Y:S05]  /*9300*/  @!P0 NANOSLEEP.SYNCS 0x989680 ;  /* 0x009896800000895d */ /* 0x008fea0003900000 */
[----:B------:R-:W3:Y:S02]  /*9310*/  @!P0 SYNCS.PHASECHK.TRANS64 P0, [R0+URZ+0x40], R3 ;  /* 0x00004003000085a7 */ /* 0x000ee400080010ff */
[----:B---3--:R-:W-:Y:S05]  /*9320*/  @!P0 BRA `(.L_x_129) ;  /* 0xfffffffc00f08947 */ /* 0x008fea000383ffff */
[----:B------:R-:W-:Y:S05]  /*9330*/  BRA `(.L_x_26) ;  /* 0xffffff8800907947 */ /* 0x000fea000383ffff */
.L_x_34:
[----:B-1----:R-:W-:-:S07]  /*9340*/  MOV R0, UR17 ;  /* 0x0000001100007c02 */ /* 0x002fce0008000f00 */
.L_x_130:
[----:B-1----:R1:W2:Y:S02]  /*9350*/  SYNCS.PHASECHK.TRANS64.TRYWAIT P0, [R0+URZ+0x40], R3 ;  /* 0x00004003000075a7 */ /* 0x0022a400080011ff */
[----:B--2---:R-:W-:Y:S05]  /*9360*/  @!P0 NANOSLEEP.SYNCS 0x989680 ;  /* 0x009896800000895d */ /* 0x004fea0003900000 */
[----:B------:R-:W2:Y:S02]  /*9370*/  @!P0 SYNCS.PHASECHK.TRANS64 P0, [R0+URZ+0x40], R3 ;  /* 0x00004003000085a7 */ /* 0x000ea400080010ff */
[----:B--2---:R-:W-:Y:S05]  /*9380*/  @!P0 BRA `(.L_x_130) ;  /* 0xfffffffc00f08947 */ /* 0x004fea000383ffff */
[----:B------:R-:W-:Y:S05]  /*9390*/  BRA `(.L_x_33) ;  /* 0xffffff8c00547947 */ /* 0x000fea000383ffff */
.L_x_39:
[----:B-1----:R1:W2:Y:S02]  /*93a0*/  SYNCS.PHASECHK.TRANS64.TRYWAIT P0, [R3+URZ+0xb0], R0 ;  /* 0x0000b000030075a7 */ /* 0x0022a400080011ff */
[----:B--2---:R-:W-:Y:S05]  /*93b0*/  @!P0 NANOSLEEP.SYNCS 0x989680 ;  /* 0x009896800000895d */ /* 0x004fea0003900000 */
[----:B------:R-:W2:Y:S02]  /*93c0*/  @!P0 SYNCS.PHASECHK.TRANS64 P0, [R3+URZ+0xb0], R0 ;  /* 0x0000b000030085a7 */ /* 0x000ea400080010ff */
[----:B--2---:R-:W-:Y:S05]  /*93d0*/  @!P0 BRA `(.L_x_39) ;  /* 0xfffffffc00f08947 */ /* 0x004fea000383ffff */
[----:B------:R-:W-:Y:S05]  /*93e0*/  BRA `(.L_x_131) ;  /* 0xffffff8c00f87947 */ /* 0x000fea000383ffff */
.L_x_43:
[----:B-1----:R-:W-:-:S07]  /*93f0*/  MOV R0, UR4 ;  /* 0x0000000400007c02 */ /* 0x002fce0008000f00 */
.L_x_132:
[----:B-1----:R1:W2:Y:S02]  /*9400*/  SYNCS.PHASECHK.TRANS64.TRYWAIT P0, [R0+URZ], R3 ;  /* 0x00000003000075a7 */ /* 0x0022a400080011ff */
[----:B--2---:R-:W-:Y:S05]  /*9410*/  @!P0 NANOSLEEP.SYNCS 0x989680 ;  /* 0x009896800000895d */ /* 0x004fea0003900000 */
[----:B------:R-:W2:Y:S02]  /*9420*/  @!P0 SYNCS.PHASECHK.TRANS64 P0, [R0+URZ], R3 ;  /* 0x00000003000085a7 */ /* 0x000ea400080010ff */
[----:B--2---:R-:W-:Y:S05]  /*9430*/  @!P0 BRA `(.L_x_132) ;  /* 0xfffffffc00f08947 */ /* 0x004fea000383ffff */
[----:B------:R-:W-:Y:S05]  /*9440*/  BRA `(.L_x_133) ;  /* 0xffffff94009c7947 */ /* 0x000fea000383ffff */
.L_x_44:
[----:B------:R-:W-:-:S07]  /*9450*/  MOV R0, UR5 ;  /* 0x0000000500007c02 */ /* 0x000fce0008000f00 */
.L_x_134:
[----:B-1----:R1:W2:Y:S02]  /*9460*/  SYNCS.PHASECHK.TRANS64.TRYWAIT P0, [R0+URZ], R3 ;  /* 0x00000003000075a7 */ /* 0x0022a400080011ff */
[----:B--2---:R-:W-:Y:S05]  /*9470*/  @!P0 NANOSLEEP.SYNCS 0x989680 ;  /* 0x009896800000895d */ /* 0x004fea0003900000 */
[----:B------:R-:W2:Y:S02]  /*9480*/  @!P0 SYNCS.PHASECHK.TRANS64 P0, [R0+URZ], R3 ;  /* 0x00000003000085a7 */ /* 0x000ea400080010ff */
[----:B--2---:R-:W-:Y:S05]  /*9490*/  @!P0 BRA `(.L_x_134) ;  /* 0xfffffffc00f08947 */ /* 0x004fea000383ffff */
[----:B------:R-:W-:Y:S05]  /*94a0*/  BRA `(.L_x_135) ;  /* 0xffffff9400a87947 */ /* 0x000fea000383ffff */
.L_x_45:
[----:B------:R-:W-:-:S07]  /*94b0*/  MOV R0, UR5 ;  /* 0x0000000500007c02 */ /* 0x000fce0008000f00 */
.L_x_136:
[----:B-1----:R1:W2:Y:S02]  /*94c0*/  SYNCS.PHASECHK.TRANS64.TRYWAIT P0, [R0+URZ], R3 ;  /* 0x00000003000075a7 */ /* 0x0022a400080011ff */
[----:B--2---:R-:W-:Y:S05]  /*94d0*/  @!P0 NANOSLEEP.SYNCS 0x989680 ;  /* 0x009896800000895d */ /* 0x004fea0003900000 */
[----:B------:R-:W2:Y:S02]  /*94e0*/  @!P0 SYNCS.PHASECHK.TRANS64 P0, [R0+URZ], R3 ;  /* 0x00000003000085a7 */ /* 0x000ea400080010ff */
[----:B--2---:R-:W-:Y:S05]  /*94f0*/  @!P0 BRA `(.L_x_136) ;  /* 0xfffffffc00f08947 */ /* 0x004fea000383ffff */
[----:B------:R-:W-:Y:S05]  /*9500*/  BRA `(.L_x_137) ;  /* 0xffffff9400b47947 */ /* 0x000fea000383ffff */
.L_x_46:
[----:B------:R-:W-:-:S07]  /*9510*/  MOV R0, UR5 ;  /* 0x0000000500007c02 */ /* 0x000fce0008000f00 */
.L_x_138:
[----:B-1----:R1:W2:Y:S02]  /*9520*/  SYNCS.PHASECHK.TRANS64.TRYWAIT P0, [R0+URZ], R3 ;  /* 0x00000003000075a7 */ /* 0x0022a400080011ff */
[----:B--2---:R-:W-:Y:S05]  /*9530*/  @!P0 NANOSLEEP.SYNCS 0x989680 ;  /* 0x009896800000895d */ /* 0x004fea0003900000 */
[----:B------:R-:W2:Y:S02]  /*9540*/  @!P0 SYNCS.PHASECHK.TRANS64 P0, [R0+URZ], R3 ;  /* 0x00000003000085a7 */ /* 0x000ea400080010ff */
[----:B--2---:R-:W-:Y:S05]  /*9550*/  @!P0 BRA `(.L_x_138) ;  /* 0xfffffffc00f08947 */ /* 0x004fea000383ffff */
[----:B------:R-:W-:Y:S05]  /*9560*/  BRA `(.L_x_139) ;  /* 0xffffff9400c07947 */ /* 0x000fea000383ffff */
.L_x_47:
[----:B------:R-:W-:-:S07]  /*9570*/  MOV R0, UR5 ;  /* 0x0000000500007c02 */ /* 0x000fce0008000f00 */
.L_x_140:
[----:B-1----:R1:W2:Y:S02]  /*9580*/  SYNCS.PHASECHK.TRANS64.TRYWAIT P0, [R0+URZ], R3 ;  /* 0x00000003000075a7 */ /* 0x0022a400080011ff */
[----:B--2---:R-:W-:Y:S05]  /*9590*/  @!P0 NANOSLEEP.SYNCS 0x989680 ;  /* 0x009896800000895d */ /* 0x004fea0003900000 */
[----:B------:R-:W2:Y:S02]  /*95a0*/  @!P0 SYNCS.PHASECHK.TRANS64 P0, [R0+URZ], R3 ;  /* 0x00000003000085a7 */ /* 0x000ea400080010ff */
[----:B--2---:R-:W-:Y:S05]  /*95b0*/  @!P0 BRA `(.L_x_140) ;  /* 0xfffffffc00f08947 */ /* 0x004fea000383ffff */
[----:B------:R-:W-:Y:S05]  /*95c0*/  BRA `(.L_x_141) ;  /* 0xffffff9400cc7947 */ /* 0x000fea000383ffff */
.L_x_48:
[----:B------:R-:W-:-:S07]  /*95d0*/  MOV R0, UR5 ;  /* 0x0000000500007c02 */ /* 0x000fce0008000f00 */
.L_x_142:
[----:B-1----:R1:W2:Y:S02]  /*95e0*/  SYNCS.PHASECHK.TRANS64.TRYWAIT P0, [R0+URZ], R3 ;  /* 0x00000003000075a7 */ /* 0x0022a400080011ff */
[----:B--2---:R-:W-:Y:S05]  /*95f0*/  @!P0 NANOSLEEP.SYNCS 0x989680 ;  /* 0x009896800000895d */ /* 0x004fea0003900000 */
[----:B------:R-:W2:Y:S02]  /*9600*/  @!P0 SYNCS.PHASECHK.TRANS64 P0, [R0+URZ], R3 ;  /* 0x00000003000085a7 */ /* 0x000ea400080010ff */
[----:B--2---:R-:W-:Y:S05]  /*9610*/  @!P0 BRA `(.L_x_142) ;  /* 0xfffffffc00f08947 */ /* 0x004fea000383ffff */
[----:B------:R-:W-:Y:S05]  /*9620*/  BRA `(.L_x_143) ;  /* 0xffffff9400d87947 */ /* 0x000fea000383ffff */
.L_x_49:
[----:B------:R-:W-:-:S07]  /*9630*/  MOV R0, UR5 ;  /* 0x0000000500007c02 */ /* 0x000fce0008000f00 */
.L_x_144:
[----:B-1----:R1:W2:Y:S02]  /*9640*/  SYNCS.PHASECHK.TRANS64.TRYWAIT P0, [R0+URZ], R3 ;  /* 0x00000003000075a7 */ /* 0x0022a400080011ff */
[----:B--2---:R-:W-:Y:S05]  /*9650*/  @!P0 NANOSLEEP.SYNCS 0x989680 ;  /* 0x009896800000895d */ /* 0x004fea0003900000 */
[----:B------:R-:W2:Y:S02]  /*9660*/  @!P0 SYNCS.PHASECHK.TRANS64 P0, [R0+URZ], R3 ;  /* 0x00000003000085a7 */ /* 0x000ea400080010ff */
[----:B--2---:R-:W-:Y:S05]  /*9670*/  @!P0 BRA `(.L_x_144) ;  /* 0xfffffffc00f08947 */ /* 0x004fea000383ffff */
[----:B------:R-:W-:Y:S05]  /*9680*/  BRA `(.L_x_145) ;  /* 0xffffff9400e47947 */ /* 0x000fea000383ffff */
.L_x_52:
[----:B--2---:R2:W3:Y:S02]  /*9690*/  SYNCS.PHASECHK.TRANS64.TRYWAIT P0, [R2+URZ+0x110], R5 ;  /* 0x00011005020075a7 */ /* 0x0044e400080011ff */
[----:B---3--:R-:W-:Y:S05]  /*96a0*/  @!P0 NANOSLEEP.SYNCS 0x989680 ;  /* 0x009896800000895d */ /* 0x008fea0003900000 */
[----:B------:R-:W3:Y:S02]  /*96b0*/  @!P0 SYNCS.PHASECHK.TRANS64 P0, [R2+URZ+0x110], R5 ;  /* 0x00011005020085a7 */ /* 0x000ee400080010ff */
[----:B---3--:R-:W-:Y:S05]  /*96c0*/  @!P0 BRA `(.L_x_52) ;  /* 0xfffffffc00f08947 */ /* 0x008fea000383ffff */
[----:B------:R-:W-:Y:S05]  /*96d0*/  BRA `(.L_x_146) ;  /* 0xffffff9800407947 */ /* 0x000fea000383ffff */
.L_x_53:
[----:B------:R-:W-:-:S07]  /*96e0*/  MOV R2, UR4 ;  /* 0x0000000400027c02 */ /* 0x000fce0008000f00 */
.L_x_147:
[----:B--2---:R2:W3:Y:S02]  /*96f0*/  SYNCS.PHASECHK.TRANS64.TRYWAIT P0, [R2+URZ+0xc0], R5 ;  /* 0x0000c005020075a7 */ /* 0x0044e400080011ff */
[----:B---3--:R-:W-:Y:S05]  /*9700*/  @!P0 NANOSLEEP.SYNCS 0x989680 ;  /* 0x009896800000895d */ /* 0x008fea0003900000 */
[----:B------:R-:W3:Y:S02]  /*9710*/  @!P0 SYNCS.PHASECHK.TRANS64 P0, [R2+URZ+0xc0], R5 ;  /* 0x0000c005020085a7 */ /* 0x000ee400080010ff */
[----:B---3--:R-:W-:Y:S05]  /*9720*/  @!P0 BRA `(.L_x_147) ;  /* 0xfffffffc00f08947 */ /* 0x008fea000383ffff */
[----:B------:R-:W-:Y:S05]  /*9730*/  BRA `(.L_x_148) ;  /* 0xffffff9800507947 */ /* 0x000fea000383ffff */
.L_x_54:
[----:B--2---:R2:W3:Y:S02]  /*9740*/  SYNCS.PHASECHK.TRANS64.TRYWAIT P1, [R2+URZ+0xb0], R5 ;  /* 0x0000b005020075a7 */ /* 0x0044e400080211ff */
[----:B---3--:R-:W-:Y:S05]  /*9750*/  @!P1 NANOSLEEP.SYNCS 0x989680 ;  /* 0x009896800000995d */ /* 0x008fea0003900000 */
[----:B------:R-:W3:Y:S02]  /*9760*/  @!P1 SYNCS.PHASECHK.TRANS64 P1, [R2+URZ+0xb0], R5 ;  /* 0x0000b005020095a7 */ /* 0x000ee400080210ff */
[----:B---3--:R-:W-:Y:S05]  /*9770*/  @!P1 BRA `(.L_x_54) ;  /* 0xfffffffc00f09947 */ /* 0x008fea000383ffff */
[----:B------:R-:W-:Y:S05]  /*9780*/  BRA `(.L_x_149) ;  /* 0xffffff9800807947 */ /* 0x000fea000383ffff */
.L_x_57:
[----:B------:R-:W-:-:S07]  /*9790*/  MOV R0, UR4 ;  /* 0x0000000400007c02 */ /* 0x000fce0008000f00 */
.L_x_150:
[----:B--2---:R2:W3:Y:S02]  /*97a0*/  SYNCS.PHASECHK.TRANS64.TRYWAIT P0, [R0+URZ+0xc0], R3 ;  /* 0x0000c003000075a7 */ /* 0x0044e400080011ff */
[----:B---3--:R-:W-:Y:S05]  /*97b0*/  @!P0 NANOSLEEP.SYNCS 0x989680 ;  /* 0x009896800000895d */ /* 0x008fea0003900000 */
[----:B------:R-:W3:Y:S02]  /*97c0*/  @!P0 SYNCS.PHASECHK.TRANS64 P0, [R0+URZ+0xc0], R3 ;  /* 0x0000c003000085a7 */ /* 0x000ee400080010ff */
[----:B---3--:R-:W-:Y:S05]  /*97d0*/  @!P0 BRA `(.L_x_150) ;  /* 0xfffffffc00f08947 */ /* 0x008fea000383ffff */
[----:B------:R-:W-:Y:S05]  /*97e0*/  BRA `(.L_x_56) ;  /* 0xffffff9800d47947 */ /* 0x000fea000383ffff */
.L_x_66:
[----:B--2---:R-:W-:-:S04]  /*97f0*/  MOV R0, UR5 ;  /* 0x0000000500007c02 */ /* 0x004fc80008000f00 */
[----:B------:R2:W3:Y:S03]  /*9800*/  SYNCS.PHASECHK.TRANS64.TRYWAIT P0, [R0+URZ+0x8], R7 ;  /* 0x00000807000075a7 */ /* 0x0004e600080011ff */
[----:B---3--:R-:W-:Y:S05]  /*9810*/  @!P0 NANOSLEEP.SYNCS 0x989680 ;  /* 0x009896800000895d */ /* 0x008fea0003900000 */
[----:B------:R-:W3:Y:S02]  /*9820*/  @!P0 SYNCS.PHASECHK.TRANS64 P0, [R0+URZ+0x8], R7 ;  /* 0x00000807000085a7 */ /* 0x000ee400080010ff */
[----:B---3--:R-:W-:Y:S05]  /*9830*/  @!P0 BRA `(.L_x_66) ;  /* 0xfffffffc00ec8947 */ /* 0x008fea000383ffff */
[----:B------:R-:W-:Y:S05]  /*9840*/  BRA `(.L_x_65) ;  /* 0xffffff9c00887947 */ /* 0x000fea000383ffff */
.L_x_68:
[----:B------:R-:W-:Y:S01]  /*9850*/  BSSY B0, `(.L_x_151) ;  /* 0x0000006000007945 */ /* 0x000fe20003800000 */
[----:B------:R-:W-:-:S07]  /*9860*/  MOV R15, 0xffffffff ;  /* 0xffffffff000f7802 */ /* 0x000fce0000000f00 */
[----:B-12--5:R-:W-:Y:S05]  /*9870*/  WARPSYNC.COLLECTIVE R15, `(.L_x_152) ;  /* 0x000000000f0c7348 */ /* 0x026fea0003c00000 */
[----:B------:R-:W-:Y:S02]  /*9880*/  ELECT P6, UR79, PT ;  /* 0x00000000004f782f */ /* 0x000fe400038c0000 */
[----:B------:R-:W-:Y:S01]  /*9890*/  MOV R14, UR79 ;  /* 0x0000004f000e7c02 */ /* 0x000fe20008000f00 */
[----:B-12--5:R-:W-:Y:S10]  /*98a0*/  ENDCOLLECTIVE ;  /* 0x000000000000791b */ /* 0x026ff40003800000 */
.L_x_152:
[----:B------:R-:W-:Y:S05]  /*98b0*/  BSYNC B0 ;  /* 0x0000000000007941 */ /* 0x000fea0003800000 */
.L_x_151:
[----:B------:R-:W-:Y:S01]  /*98c0*/  PLOP3.LUT P0, PT, P6, PT, PT, 0x80, 0x8 ;  /* 0x000000000008781c */ /* 0x000fe2000370f070 */
[----:B------:R-:W-:-:S12]  /*98d0*/  BRA `(.L_x_153) ;  /* 0xffffff9c00b47947 */ /* 0x000fd8000383ffff */
.L_x_70:
[----:B--2---:R-:W-:-:S04]  /*98e0*/  MOV R0, UR5 ;  /* 0x0000000500007c02 */ /* 0x004fc80008000f00 */
[----:B------:R2:W3:Y:S03]  /*98f0*/  SYNCS.PHASECHK.TRANS64.TRYWAIT P0, [R0+URZ+0x8], R5 ;  /* 0x00000805000075a7 */ /* 0x0004e600080011ff */
[----:B---3--:R-:W-:Y:S05]  /*9900*/  @!P0 NANOSLEEP.SYNCS 0x989680 ;  /* 0x009896800000895d */ /* 0x008fea0003900000 */
[----:B------:R-:W3:Y:S02]  /*9910*/  @!P0 SYNCS.PHASECHK.TRANS64 P0, [R0+URZ+0x8], R5 ;  /* 0x00000805000085a7 */ /* 0x000ee400080010ff */
[----:B---3--:R-:W-:Y:S05]  /*9920*/  @!P0 BRA `(.L_x_70) ;  /* 0xfffffffc00ec8947 */ /* 0x008fea000383ffff */
[----:B------:R-:W-:Y:S05]  /*9930*/  BRA `(.L_x_69) ;  /* 0xffffff9c00b87947 */ /* 0x000fea000383ffff */
.L_x_71:
[----:B-1----:R1:W2:Y:S02]  /*9940*/  SYNCS.PHASECHK.TRANS64.TRYWAIT P0, [R0+URZ+0xb0], R5 ;  /* 0x0000b005000075a7 */ /* 0x0022a400080011ff */
[----:B--2---:R-:W-:Y:S05]  /*9950*/  @!P0 NANOSLEEP.SYNCS 0x989680 ;  /* 0x009896800000895d */ /* 0x004fea0003900000 */
[----:B------:R-:W2:Y:S02]  /*9960*/  @!P0 SYNCS.PHASECHK.TRANS64 P0, [R0+URZ+0xb0], R5 ;  /* 0x0000b005000085a7 */ /* 0x000ea400080010ff */
[----:B--2---:R-:W-:Y:S05]  /*9970*/  @!P0 BRA `(.L_x_71) ;  /* 0xfffffffc00f08947 */ /* 0x004fea000383ffff */
[----:B------:R-:W-:Y:S05]  /*9980*/  BRA `(.L_x_154) ;  /* 0xffffffa000a47947 */ /* 0x000fea000383ffff */
.L_x_73:
[----:B------:R-:W-:-:S07]  /*9990*/  MOV R0, UR31 ;  /* 0x0000001f00007c02 */ /* 0x000fce0008000f00 */
.L_x_155:
[----:B-1----:R1:W2:Y:S02]  /*99a0*/  SYNCS.PHASECHK.TRANS64.TRYWAIT P0, [R0+URZ+0xf0], R5 ;  /* 0x0000f005000075a7 */ /* 0x0022a400080011ff */
[----:B--2---:R-:W-:Y:S05]  /*99b0*/  @!P0 NANOSLEEP.SYNCS 0x989680 ;  /* 0x009896800000895d */ /* 0x004fea0003900000 */
[----:B------:R-:W2:Y:S02]  /*99c0*/  @!P0 SYNCS.PHASECHK.TRANS64 P0, [R0+URZ+0xf0], R5 ;  /* 0x0000f005000085a7 */ /* 0x000ea400080010ff */
[----:B--2---:R-:W-:Y:S05]  /*99d0*/  @!P0 BRA `(.L_x_155) ;  /* 0xfffffffc00f08947 */ /* 0x004fea000383ffff */
[----:B------:R-:W-:Y:S05]  /*99e0*/  BRA `(.L_x_156) ;  /* 0xffffffa000f07947 */ /* 0x000fea000383ffff */
.L_x_76:
[----:B------:R-:W-:Y:S07]  /*99f0*/  MOV R0, UR5 ;  /* 0x0000000500007c02 */ /* 0x000fee0008000f00 */
.L_x_157:
[----:B-1----:R1:W2:Y:S02]  /*9a00*/  SYNCS.PHASECHK.TRANS64.TRYWAIT P0, [R0+URZ], R5 ;  /* 0x00000005000075a7 */ /* 0x0022a400080011ff */
[----:B--2---:R-:W-:Y:S05]  /*9a10*/  @!P0 NANOSLEEP.SYNCS 0x989680 ;  /* 0x009896800000895d */ /* 0x004fea0003900000 */
[----:B------:R-:W2:Y:S02]  /*9a20*/  @!P0 SYNCS.PHASECHK.TRANS64 P0, [R0+URZ], R5 ;  /* 0x00000005000085a7 */ /* 0x000ea400080010ff */
[----:B--2---:R-:W-:Y:S05]  /*9a30*/  @!P0 BRA `(.L_x_157) ;  /* 0xfffffffc00f08947 */ /* 0x004fea000383ffff */
[----:B------:R-:W-:Y:S05]  /*9a40*/  BRA `(.L_x_75) ;  /* 0xffffffa400047947 */ /* 0x000fea000383ffff */
.L_x_80:
[----:B-1----:R-:W-:-:S07]  /*9a50*/  MOV R0, UR4 ;  /* 0x0000000400007c02 */ /* 0x002fce0008000f00 */
.L_x_158:
[----:B-1----:R1:W2:Y:S02]  /*9a60*/  SYNCS.PHASECHK.TRANS64.TRYWAIT P0, [R0+URZ], R3 ;  /* 0x00000003000075a7 */ /* 0x0022a400080011ff */
[----:B--2---:R-:W-:Y:S05]  /*9a70*/  @!P0 NANOSLEEP.SYNCS 0x989680 ;  /* 0x009896800000895d */ /* 0x004fea0003900000 */
[----:B------:R-:W2:Y:S02]  /*9a80*/  @!P0 SYNCS.PHASECHK.TRANS64 P0, [R0+URZ], R3 ;  /* 0x00000003000085a7 */ /* 0x000ea400080010ff */
[----:B--2---:R-:W-:Y:S05]  /*9a90*/  @!P0 BRA `(.L_x_158) ;  /* 0xfffffffc00f08947 */ /* 0x004fea000383ffff */
[----:B------:R-:W-:Y:S05]  /*9aa0*/  BRA `(.L_x_159) ;  /* 0xffffffa400f87947 */ /* 0x000fea000383ffff */
.L_x_81:
[----:B------:R-:W-:-:S07]  /*9ab0*/  MOV R0, UR5 ;  /* 0x0000000500007c02 */ /* 0x000fce0008000f00 */
.L_x_160:
[----:B-1----:R1:W2:Y:S02]  /*9ac0*/  SYNCS.PHASECHK.TRANS64.TRYWAIT P0, [R0+URZ], R3 ;  /* 0x00000003000075a7 */ /* 0x0022a400080011ff */
[----:B--2---:R-:W-:Y:S05]  /*9ad0*/  @!P0 NANOSLEEP.SYNCS 0x989680 ;  /* 0x009896800000895d */ /* 0x004fea0003900000 */
[----:B------:R-:W2:Y:S02]  /*9ae0*/  @!P0 SYNCS.PHASECHK.TRANS64 P0, [R0+URZ], R3 ;  /* 0x00000003000085a7 */ /* 0x000ea400080010ff */
[----:B--2---:R-:W-:Y:S05]  /*9af0*/  @!P0 BRA `(.L_x_160) ;  /* 0xfffffffc00f08947 */ /* 0x004fea000383ffff */
[----:B------:R-:W-:Y:S05]  /*9b00*/  BRA `(.L_x_161) ;  /* 0xffffffa800047947 */ /* 0x000fea000383ffff */
.L_x_82:
[----:B------:R-:W-:-:S07]  /*9b10*/  MOV R0, UR5 ;  /* 0x0000000500007c02 */ /* 0x000fce0008000f00 */
.L_x_162:
[----:B-1----:R1:W2:Y:S02]  /*9b20*/  SYNCS.PHASECHK.TRANS64.TRYWAIT P0, [R0+URZ], R3 ;  /* 0x00000003000075a7 */ /* 0x0022a400080011ff */
[----:B--2---:R-:W-:Y:S05]  /*9b30*/  @!P0 NANOSLEEP.SYNCS 0x989680 ;  /* 0x009896800000895d */ /* 0x004fea0003900000 */
[----:B------:R-:W2:Y:S02]  /*9b40*/  @!P0 SYNCS.PHASECHK.TRANS64 P0, [R0+URZ], R3 ;  /* 0x00000003000085a7 */ /* 0x000ea400080010ff */
[----:B--2---:R-:W-:Y:S05]  /*9b50*/  @!P0 BRA `(.L_x_162) ;  /* 0xfffffffc00f08947 */ /* 0x004fea000383ffff */
[----:B------:R-:W-:Y:S05]  /*9b60*/  BRA `(.L_x_163) ;  /* 0xffffffa800107947 */ /* 0x000fea000383ffff */
.L_x_85:
[----:B------:R-:W-:-:S07]  /*9b70*/  MOV R0, UR26 ;  /* 0x0000001a00007c02 */ /* 0x000fce0008000f00 */
.L_x_164:
[----:B-1----:R1:W2:Y:S02]  /*9b80*/  SYNCS.PHASECHK.TRANS64.TRYWAIT P1, [R0+URZ+0x130], R3 ;  /* 0x00013003000075a7 */ /* 0x0022a400080211ff */
[----:B--2---:R-:W-:Y:S05]  /*9b90*/  @!P1 NANOSLEEP.SYNCS 0x989680 ;  /* 0x009896800000995d */ /* 0x004fea0003900000 */
[----:B------:R-:W2:Y:S02]  /*9ba0*/  @!P1 SYNCS.PHASECHK.TRANS64 P1, [R0+URZ+0x130], R3 ;  /* 0x00013003000095a7 */ /* 0x000ea400080210ff */
[----:B--2---:R-:W-:Y:S05]  /*9bb0*/  @!P1 BRA `(.L_x_164) ;  /* 0xfffffffc00f09947 */ /* 0x004fea000383ffff */
[----:B------:R-:W-:Y:S05]  /*9bc0*/  BRA `(.L_x_165) ;  /* 0xffffffa8005c7947 */ /* 0x000fea000383ffff */
.L_x_90:
[----:B---3--:R3:W4:Y:S02]  /*9bd0*/  SYNCS.PHASECHK.TRANS64.TRYWAIT P0, [R12+URZ+0xb0], R9 ;  /* 0x0000b0090c0075a7 */ /* 0x00872400080011ff */
[----:B----4-:R-:W-:Y:S05]  /*9be0*/  @!P0 NANOSLEEP.SYNCS 0x989680 ;  /* 0x009896800000895d */ /* 0x010fea0003900000 */
[----:B------:R-:W4:Y:S02]  /*9bf0*/  @!P0 SYNCS.PHASECHK.TRANS64 P0, [R12+URZ+0xb0], R9 ;  /* 0x0000b0090c0085a7 */ /* 0x000f2400080010ff */
[----:B----4-:R-:W-:Y:S05]  /*9c00*/  @!P0 BRA `(.L_x_90) ;  /* 0xfffffffc00f08947 */ /* 0x010fea000383ffff */
[----:B------:R-:W-:Y:S05]  /*9c10*/  BRA `(.L_x_166) ;  /* 0xffffffac00807947 */ /* 0x000fea000383ffff */
.L_x_93:
[----:B------:R-:W-:Y:S07]  /*9c20*/  MOV R0, UR21 ;  /* 0x0000001500007c02 */ /* 0x000fee0008000f00 */
.L_x_167:
[----:B-1----:R1:W3:Y:S02]  /*9c30*/  SYNCS.PHASECHK.TRANS64.TRYWAIT P2, [R0+URZ+0xa8], R11 ;  /* 0x0000a80b000075a7 */ /* 0x0022e400080411ff */
[----:B---3--:R-:W-:Y:S05]  /*9c40*/  @!P2 NANOSLEEP.SYNCS 0x989680 ;  /* 0x009896800000a95d */ /* 0x008fea0003900000 */
[----:B------:R-:W3:Y:S02]  /*9c50*/  @!P2 SYNCS.PHASECHK.TRANS64 P2, [R0+URZ+0xa8], R11 ;  /* 0x0000a80b0000a5a7 */ /* 0x000ee400080410ff */
[----:B---3--:R-:W-:Y:S05]  /*9c60*/  @!P2 BRA `(.L_x_167) ;  /* 0xfffffffc00f0a947 */ /* 0x008fea000383ffff */
[----:B------:R-:W-:Y:S05]  /*9c70*/  BRA `(.L_x_92) ;  /* 0xffffffb000e87947 */ /* 0x000fea000383ffff */
.L_x_96:
[----:B---3--:R-:W-:Y:S07]  /*9c80*/  MOV R0, UR21 ;  /* 0x0000001500007c02 */ /* 0x008fee0008000f00 */
.L_x_168:
[----:B-1----:R1:W3:Y:S02]  /*9c90*/  SYNCS.PHASECHK.TRANS64.TRYWAIT P0, [R0+URZ+0x90], R9 ;  /* 0x00009009000075a7 */ /* 0x0022e400080011ff */
[----:B---3--:R-:W-:Y:S05]  /*9ca0*/  @!P0 NANOSLEEP.SYNCS 0x989680 ;  /* 0x009896800000895d */ /* 0x008fea0003900000 */
[----:B------:R-:W3:Y:S02]  /*9cb0*/  @!P0 SYNCS.PHASECHK.TRANS64 P0, [R0+URZ+0x90], R9 ;  /* 0x00009009000085a7 */ /* 0x000ee400080010ff */
[----:B---3--:R-:W-:Y:S05]  /*9cc0*/  @!P0 BRA `(.L_x_168) ;  /* 0xfffffffc00f08947 */ /* 0x008fea000383ffff */
[----:B------:R-:W-:Y:S05]  /*9cd0*/  BRA `(.L_x_169) ;  /* 0xffffffb400447947 */ /* 0x000fea000383ffff */
.L_x_97:
[----:B------:R-:W-:Y:S07]  /*9ce0*/  MOV R0, UR21 ;  /* 0x0000001500007c02 */ /* 0x000fee0008000f00 */
.L_x_170:
[----:B-1----:R1:W3:Y:S02]  /*9cf0*/  SYNCS.PHASECHK.TRANS64.TRYWAIT P0, [R0+URZ+0x98], R9 ;  /* 0x00009809000075a7 */ /* 0x0022e400080011ff */
[----:B---3--:R-:W-:Y:S05]  /*9d00*/  @!P0 NANOSLEEP.SYNCS 0x989680 ;  /* 0x009896800000895d */ /* 0x008fea0003900000 */
[----:B------:R-:W3:Y:S02]  /*9d10*/  @!P0 SYNCS.PHASECHK.TRANS64 P0, [R0+URZ+0x98], R9 ;  /* 0x00009809000085a7 */ /* 0x000ee400080010ff */
[----:B---3--:R-:W-:Y:S05]  /*9d20*/  @!P0 BRA `(.L_x_170) ;  /* 0xfffffffc00f08947 */ /* 0x008fea000383ffff */
[----:B------:R-:W-:Y:S05]  /*9d30*/  BRA `(.L_x_171) ;  /* 0xffffffb4007c7947 */ /* 0x000fea000383ffff */
.L_x_99:
[----:B------:R-:W-:-:S07]  /*9d40*/  MOV R0, UR21 ;  /* 0x0000001500007c02 */ /* 0x000fce0008000f00 */
.L_x_172:
[----:B-1----:R1:W4:Y:S02]  /*9d50*/  SYNCS.PHASECHK.TRANS64.TRYWAIT P0, [R0+URZ+0x90], R3 ;  /* 0x00009003000075a7 */ /* 0x00232400080011ff */
[----:B----4-:R-:W-:Y:S05]  /*9d60*/  @!P0 NANOSLEEP.SYNCS 0x989680 ;  /* 0x009896800000895d */ /* 0x010fea0003900000 */
[----:B------:R-:W4:Y:S02]  /*9d70*/  @!P0 SYNCS.PHASECHK.TRANS64 P0, [R0+URZ+0x90], R3 ;  /* 0x00009003000085a7 */ /* 0x000f2400080010ff */
[----:B----4-:R-:W-:Y:S05]  /*9d80*/  @!P0 BRA `(.L_x_172) ;  /* 0xfffffffc00f08947 */ /* 0x010fea000383ffff */
[----:B------:R-:W-:Y:S05]  /*9d90*/  BRA `(.L_x_173) ;  /* 0xffffffb400ec7947 */ /* 0x000fea000383ffff */
.L_x_101:
[----:B--2---:R2:W4:Y:S02]  /*9da0*/  SYNCS.PHASECHK.TRANS64.TRYWAIT P0, [R3+URZ+0xb0], R0 ;  /* 0x0000b000030075a7 */ /* 0x00452400080011ff */
[----:B----4-:R-:W-:Y:S05]  /*9db0*/  @!P0 NANOSLEEP.SYNCS 0x989680 ;  /* 0x009896800000895d */ /* 0x010fea0003900000 */
[----:B------:R-:W4:Y:S02]  /*9dc0*/  @!P0 SYNCS.PHASECHK.TRANS64 P0, [R3+URZ+0xb0], R0 ;  /* 0x0000b000030085a7 */ /* 0x000f2400080010ff */
[----:B----4-:R-:W-:Y:S05]  /*9dd0*/  @!P0 BRA `(.L_x_101) ;  /* 0xfffffffc00f08947 */ /* 0x010fea000383ffff */
[----:B------:R-:W-:Y:S05]  /*9de0*/  BRA `(.L_x_174) ;  /* 0xffffffb800b07947 */ /* 0x000fea000383ffff */
.L_x_112:
[----:B--2---:R2:W1:Y:S02]  /*9df0*/  SYNCS.PHASECHK.TRANS64.TRYWAIT P1, [R3+URZ+0x80], R2 ;  /* 0x00008002030075a7 */ /* 0x00446400080211ff */
[----:B-1----:R-:W-:Y:S05]  /*9e00*/  @!P1 NANOSLEEP.SYNCS 0x989680 ;  /* 0x009896800000995d */ /* 0x002fea0003900000 */
[----:B------:R-:W1:Y:S02]  /*9e10*/  @!P1 SYNCS.PHASECHK.TRANS64 P1, [R3+URZ+0x80], R2 ;  /* 0x00008002030095a7 */ /* 0x000e6400080210ff */
[----:B-1----:R-:W-:Y:S05]  /*9e20*/  @!P1 BRA `(.L_x_112) ;  /* 0xfffffffc00f09947 */ /* 0x002fea000383ffff */
[----:B------:R-:W-:Y:S05]  /*9e30*/  BRA `(.L_x_111) ;  /* 0xffffffc800207947 */ /* 0x000fea000383ffff */
.L_x_114:
[----:B-1----:R1:W3:Y:S02]  /*9e40*/  SYNCS.PHASECHK.TRANS64.TRYWAIT P0, [R164+URZ+0xd0], R5 ;  /* 0x0000d005a40075a7 */ /* 0x0022e400080011ff */
[----:B---3--:R-:W-:Y:S05]  /*9e50*/  @!P0 NANOSLEEP.SYNCS 0x989680 ;  /* 0x009896800000895d */ /* 0x008fea0003900000 */
[----:B------:R-:W3:Y:S02]  /*9e60*/  @!P0 SYNCS.PHASECHK.TRANS64 P0, [R164+URZ+0xd0], R5 ;  /* 0x0000d005a40085a7 */ /* 0x000ee400080010ff */
[----:B---3--:R-:W-:Y:S05]  /*9e70*/  @!P0 BRA `(.L_x_114) ;  /* 0xfffffffc00f08947 */ /* 0x008fea000383ffff */
[----:B------:R-:W-:Y:S05]  /*9e80*/  BRA `(.L_x_113) ;  /* 0xffffffc800787947 */ /* 0x000fea000383ffff */
.L_x_123:
[----:B---3--:R3:W4:Y:S02]  /*9e90*/  SYNCS.PHASECHK.TRANS64.TRYWAIT P0, [R200+URZ+0x80], R3 ;  /* 0x00008003c80075a7 */ /* 0x00872400080011ff */
[----:B----4-:R-:W-:Y:S05]  /*9ea0*/  @!P0 NANOSLEEP.SYNCS 0x989680 ;  /* 0x009896800000895d */ /* 0x010fea0003900000 */
[----:B------:R-:W4:Y:S02]  /*9eb0*/  @!P0 SYNCS.PHASECHK.TRANS64 P0, [R200+URZ+0x80], R3 ;  /* 0x00008003c80085a7 */ /* 0x000f2400080010ff */
[----:B----4-:R-:W-:Y:S05]  /*9ec0*/  @!P0 BRA `(.L_x_123) ;  /* 0xfffffffc00f08947 */ /* 0x010fea000383ffff */
[----:B------:R-:W-:Y:S05]  /*9ed0*/  BRA `(.L_x_122) ;  /* 0xffffffdc00887947 */ /* 0x000fea000383ffff */
        .weak           $__internal_0_$__cuda_sm10x_tcgen05_guardrail_trap_col_being_dealloced_not_returned_by_alloc
        .type           $__internal_0_$__cuda_sm10x_tcgen05_guardrail_trap_col_being_dealloced_not_returned_by_alloc,@function
        .size           $__internal_0_$__cuda_sm10x_tcgen05_guardrail_trap_col_being_dealloced_not_returned_by_alloc,($__internal_1_$__cuda_sm10x_tcgen05_guardrail_trap_phase_invalid_during_alloc - $__internal_0_$__cuda_sm10x_tcgen05_guardrail_trap_col_being_dealloced_not_returned_by_alloc)
$__internal_0_$__cuda_sm10x_tcgen05_guardrail_trap_col_being_dealloced_not_returned_by_alloc:
[----:B------:R-:W-:Y:S05]  /*9ee0*/  BPT.TRAP 0x1 ;  /* 0x000000040000795c */ /* 0x000fea0000300000 */
[----:B------:R-:W-:-:S04]  /*9ef0*/  HFMA2 R3, -RZ, RZ, 0, 0 ;  /* 0x00000000ff037431 */ /* 0x000fc800000001ff */
[----:B------:R-:W-:Y:S05]  /*9f00*/  RET.REL.NODEC R2 `(_ZN7cutlass13device_kernelINS_4gemm6kernel13GemmUniversalIN4cute5tupleIJiiiiEEENS1_10collective13CollectiveMmaINS1_35MainloopSm100TmaUmmaWarpSpecializedILi8ELi2ELi4ENS5_IJNS4_1CILi4EEENSA_ILi2EEENSA_ILi1EEEEEEEENS5_IJNSA_ILi256EEENSA_ILi128EEESH_EEENS_12float_e4m3_tENS5_IJlSD_lEEESJ_SK_NS4_8TiledMMAINS4_8MMA_AtomIJNS4_10MMA_TraitsINS4_25SM100_MMA_F8F6F4_2x1SM_SSEJSJ_SJ_fSG_SH_NS4_17integral_constantINS4_4UMMA5MajorELSR_0EEESS_NSP_INSQ_7ScaleInELST_0EEESU_EEEEEENS4_6LayoutINS5_IJSD_SD_SD_EEENS5_IJNSA_ILi0EEESZ_SZ_EEEEENS5_IJNS4_10UnderscoreES12_S12_EEEEENS4_28SM100_TMA_2SM_LOAD_MULTICASTENS4_14ComposedLayoutINS4_7SwizzleILi3ELi4ELi3EEENS4_18smem_ptr_flag_bitsILi8EEENSX_INS5_IJNSA_ILi8EEESH_EEENS5_IJSH_SD_EEEEEEEvNS4_8identityES15_S1F_vS1G_EENS_8epilogue10collective18CollectiveEpilogueINS1I_23Sm100TmaWarpSpecializedILi2ELi2ELi64ELb0ELb0EEEJNS5_IJSH_SH_SH_EEENS5_IJNSX_ISH_SD_EENSX_INSA_ILi64EEESD_EEEEESJ_SK_SJ_SK_NS1I_6fusion15FusionCallbacksIS1M_NS1S_17LinearCombinationISJ_fSJ_fLNS_15FloatRoundStyleE2EEES1N_S1R_JEEENS4_5SM1004TMEM4LOAD26SM100_TMEM_LOAD_32dp32b64xENS4_13SM90_TMA_LOADENS16_INS17_ILi2ELi4ELi3EEES1A_NSX_INS5_IJS1B_S1P_EEENS5_IJS1P_SD_EEEEEEENS4_39AutoVectorizingCopyWithAssumedAlignmentILi128EEENS4_14SM90_TMA_STOREES27_S29_S29_EEEvvEEEEvNT_6ParamsE) ;  /* 0xffffff60023c7950 */ /* 0x000fea0003c3ffff */
        .weak           $__internal_1_$__cuda_sm10x_tcgen05_guardrail_trap_phase_invalid_during_alloc
        .type           $__internal_1_$__cuda_sm10x_tcgen05_guardrail_trap_phase_invalid_during_alloc,@function
        .size           $__internal_1_$__cuda_sm10x_tcgen05_guardrail_trap_phase_invalid_during_alloc,($__internal_2_$__cuda_sm10x_tcgen05_guardrail_trap_unallocated_columns_being_dealloced - $__internal_1_$__cuda_sm10x_tcgen05_guardrail_trap_phase_invalid_during_alloc)
$__internal_1_$__cuda_sm10x_tcgen05_guardrail_trap_phase_invalid_during_alloc:
[----:B------:R-:W-:Y:S05]  /*9f10*/  BPT.TRAP 0x1 ;  /* 0x000000040000795c */ /* 0x000fea0000300000 */
[----:B------:R-:W-:-:S04]  /*9f20*/  MOV R5, 0x0 ;  /* 0x0000000000057802 */ /* 0x000fc80000000f00 */
[----:B------:R-:W-:Y:S05]  /*9f30*/  RET.REL.NODEC R4 `(_ZN7cutlass13device_kernelINS_4gemm6kernel13GemmUniversalIN4cute5tupleIJiiiiEEENS1_10collective13CollectiveMmaINS1_35MainloopSm100TmaUmmaWarpSpecializedILi8ELi2ELi4ENS5_IJNS4_1CILi4EEENSA_ILi2EEENSA_ILi1EEEEEEEENS5_IJNSA_ILi256EEENSA_ILi128EEESH_EEENS_12float_e4m3_tENS5_IJlSD_lEEESJ_SK_NS4_8TiledMMAINS4_8MMA_AtomIJNS4_10MMA_TraitsINS4_25SM100_MMA_F8F6F4_2x1SM_SSEJSJ_SJ_fSG_SH_NS4_17integral_constantINS4_4UMMA5MajorELSR_0EEESS_NSP_INSQ_7ScaleInELST_0EEESU_EEEEEENS4_6LayoutINS5_IJSD_SD_SD_EEENS5_IJNSA_ILi0EEESZ_SZ_EEEEENS5_IJNS4_10UnderscoreES12_S12_EEEEENS4_28SM100_TMA_2SM_LOAD_MULTICASTENS4_14ComposedLayoutINS4_7SwizzleILi3ELi4ELi3EEENS4_18smem_ptr_flag_bitsILi8EEENSX_INS5_IJNSA_ILi8EEESH_EEENS5_IJSH_SD_EEEEEEEvNS4_8identityES15_S1F_vS1G_EENS_8epilogue10collective18CollectiveEpilogueINS1I_23Sm100TmaWarpSpecializedILi2ELi2ELi64ELb0ELb0EEEJNS5_IJSH_SH_SH_EEENS5_IJNSX_ISH_SD_EENSX_INSA_ILi64EEESD_EEEEESJ_SK_SJ_SK_NS1I_6fusion15FusionCallbacksIS1M_NS1S_17LinearCombinationISJ_fSJ_fLNS_15FloatRoundStyleE2EEES1N_S1R_JEEENS4_5SM1004TMEM4LOAD26SM100_TMEM_LOAD_32dp32b64xENS4_13SM90_TMA_LOADENS16_INS17_ILi2ELi4ELi3EEES1A_NSX_INS5_IJS1B_S1P_EEENS5_IJS1P_SD_EEEEEEENS4_39AutoVectorizingCopyWithAssumedAlignmentILi128EEENS4_14SM90_TMA_STOREES27_S29_S29_EEEvvEEEEvNT_6ParamsE) ;  /* 0xffffff6004307950 */ /* 0x000fea0003c3ffff */
        .weak           $__internal_2_$__cuda_sm10x_tcgen05_guardrail_trap_unallocated_columns_being_dealloced
        .type           $__internal_2_$__cuda_sm10x_tcgen05_guardrail_trap_unallocated_columns_being_dealloced,@function
        .size           $__internal_2_$__cuda_sm10x_tcgen05_guardrail_trap_unallocated_columns_being_dealloced,(.L_x_176 - $__internal_2_$__cuda_sm10x_tcgen05_guardrail_trap_unallocated_columns_being_dealloced)
$__internal_2_$__cuda_sm10x_tcgen05_guardrail_trap_unallocated_columns_being_dealloced:
[----:B------:R-:W-:Y:S05]  /*9f40*/  BPT.TRAP 0x1 ;  /* 0x000000040000795c */ /* 0x000fea0000300000 */
[----:B------:R-:W-:-:S04]  /*9f50*/  HFMA2 R3, -RZ, RZ, 0, 0 ;  /* 0x00000000ff037431 */ /* 0x000fc800000001ff */
[----:B------:R-:W-:Y:S05]  /*9f60*/  RET.REL.NODEC R2 `(_ZN7cutlass13device_kernelINS_4gemm6kernel13GemmUniversalIN4cute5tupleIJiiiiEEENS1_10collective13CollectiveMmaINS1_35MainloopSm100TmaUmmaWarpSpecializedILi8ELi2ELi4ENS5_IJNS4_1CILi4EEENSA_ILi2EEENSA_ILi1EEEEEEEENS5_IJNSA_ILi256EEENSA_ILi128EEESH_EEENS_12float_e4m3_tENS5_IJlSD_lEEESJ_SK_NS4_8TiledMMAINS4_8MMA_AtomIJNS4_10MMA_TraitsINS4_25SM100_MMA_F8F6F4_2x1SM_SSEJSJ_SJ_fSG_SH_NS4_17integral_constantINS4_4UMMA5MajorELSR_0EEESS_NSP_INSQ_7ScaleInELST_0EEESU_EEEEEENS4_6LayoutINS5_IJSD_SD_SD_EEENS5_IJNSA_ILi0EEESZ_SZ_EEEEENS5_IJNS4_10UnderscoreES12_S12_EEEEENS4_28SM100_TMA_2SM_LOAD_MULTICASTENS4_14ComposedLayoutINS4_7SwizzleILi3ELi4ELi3EEENS4_18smem_ptr_flag_bitsILi8EEENSX_INS5_IJNSA_ILi8EEESH_EEENS5_IJSH_SD_EEEEEEEvNS4_8identityES15_S1F_vS1G_EENS_8epilogue10collective18CollectiveEpilogueINS1I_23Sm100TmaWarpSpecializedILi2ELi2ELi64ELb0ELb0EEEJNS5_IJSH_SH_SH_EEENS5_IJNSX_ISH_SD_EENSX_INSA_ILi64EEESD_EEEEESJ_SK_SJ_SK_NS1I_6fusion15FusionCallbacksIS1M_NS1S_17LinearCombinationISJ_fSJ_fLNS_15FloatRoundStyleE2EEES1N_S1R_JEEENS4_5SM1004TMEM4LOAD26SM100_TMEM_LOAD_32dp32b64xENS4_13SM90_TMA_LOADENS16_INS17_ILi2ELi4ELi3EEES1A_NSX_INS5_IJS1B_S1P_EEENS5_IJS1P_SD_EEEEEEENS4_39AutoVectorizingCopyWithAssumedAlignmentILi128EEENS4_14SM90_TMA_STOREES27_S29_S29_EEEvvEEEEvNT_6ParamsE) ;  /* 0xffffff6002247950 */ /* 0x000fea0003c3ffff */
.L_x_175:
[----:B------:R-:W-:-:S00]  /*9f70*/  BRA `(.L_x_175) ;  /* 0xfffffffc00fc7947 */ /* 0x000fc0000383ffff */
[----:B------:R-:W-:-:S00]  /*9f80*/  NOP ;  /* 0x0000000000007918 */ /* 0x000fc00000000000 */
[----:B------:R-:W-:-:S00]  /*9f90*/  NOP ;  /* 0x0000000000007918 */ /* 0x000fc00000000000 */
[----:B------:R-:W-:-:S00]  /*9fa0*/  NOP ;  /* 0x0000000000007918 */ /* 0x000fc00000000000 */
[----:B------:R-:W-:-:S00]  /*9fb0*/  NOP ;  /* 0x0000000000007918 */ /* 0x000fc00000000000 */
[----:B------:R-:W-:-:S00]  /*9fc0*/  NOP ;  /* 0x0000000000007918 */ /* 0x000fc00000000000 */
[----:B------:R-:W-:-:S00]  /*9fd0*/  NOP ;  /* 0x0000000000007918 */ /* 0x000fc00000000000 */
[----:B------:R-:W-:-:S00]  /*9fe0*/  NOP ;  /* 0x0000000000007918 */ /* 0x000fc00000000000 */
[----:B------:R-:W-:-:S00]  /*9ff0*/  NOP ;  /* 0x0000000000007918 */ /* 0x000fc00000000000 */
.L_x_176:


//--------------------- .nv.global.init           --------------------------
	.section	.nv.global.init,"aw",@progbits
.nv.global.init:
	.type		$str$27,@object
	.size		$str$27,($str$28 - $str$27)
$str$27:
        /*0000*/ 	.byte	0x28, 0x61, 0x64, 0x64, 0x72, 0x65, 0x73, 0x73, 0x20, 0x26, 0x20, 0x6d, 0x61, 0x73, 0x6b, 0x29
        /*0010*/ 	.byte	0x20, 0x3d, 0x3d, 0x20, 0x30, 0x00
	.type		$str$28,@object
	.size		$str$28,($str$26 - $str$28)
$str$28:
        /*0016*/ 	.byte	0x2f, 0x74, 0x6d, 0x70, 0x2f, 0x63, 0x75, 0x74, 0x6c, 0x61, 0x73, 0x73, 0x5f, 0x73, 0x77, 0x65
        /*0026*/ 	.byte	0x65, 0x70, 0x5f, 0x73, 0x72, 0x63, 0x2f, 0x69, 0x6e, 0x63, 0x6c, 0x75, 0x64, 0x65, 0x2f, 0x63
        /*0036*/ 	.byte	0x75, 0x74, 0x65, 0x2f, 0x70, 0x6f, 0x69, 0x6e, 0x74, 0x65, 0x72, 0x5f, 0x66, 0x6c, 0x61, 0x67
        /*0046*/ 	.byte	0x67, 0x65, 0x64, 0x2e, 0x68, 0x70, 0x70, 0x00
	.type		$str$26,@object
	.size		$str$26,($str$25 - $str$26)
$str$26:
        /*004e*/ 	.byte	0x2f, 0x74, 0x6d, 0x70, 0x2f, 0x63, 0x75, 0x74, 0x6c, 0x61, 0x73, 0x73, 0x5f, 0x73, 0x77, 0x65
        /*005e*/ 	.byte	0x65, 0x70, 0x5f, 0x73, 0x72, 0x63, 0x2f, 0x69, 0x6e, 0x63, 0x6c, 0x75, 0x64, 0x65, 0x2f, 0x63
        /*006e*/ 	.byte	0x75, 0x74, 0x65, 0x2f, 0x61, 0x74, 0x6f, 0x6d, 0x2f, 0x63, 0x6f, 0x70, 0x79, 0x5f, 0x74, 0x72
        /*007e*/ 	.byte	0x61, 0x69, 0x74, 0x73, 0x5f, 0x73, 0x6d, 0x31, 0x30, 0x30, 0x2e, 0x68, 0x70, 0x70, 0x00
	.type		$str$25,@object
	.size		$str$25,(__unnamed_1 - $str$25)
$str$25:
        /*008d*/ 	.byte	0x28, 0x28, 0x75, 0x69, 0x6e, 0x74, 0x33, 0x32, 0x5f, 0x74, 0x28, 0x74, 0x68, 0x72, 0x65, 0x61
        /*009d*/ 	.byte	0x64, 0x49, 0x64, 0x78, 0x2e, 0x78, 0x29, 0x20, 0x2f, 0x20, 0x33, 0x32, 0x29, 0x20, 0x25, 0x20
        /*00ad*/ 	.byte	0x34, 0x29, 0x20, 0x3d, 0x3d, 0x20, 0x28, 0x28, 0x28, 0x74, 0x6d, 0x65, 0x6d, 0x5f, 0x61, 0x64
        /*00bd*/ 	.byte	0x64, 0x72, 0x20, 0x3e, 0x3e, 0x20, 0x31, 0x36, 0x29, 0x20, 0x2f, 0x20, 0x33, 0x32, 0x29, 0x20
        /*00cd*/ 	.byte	0x25, 0x20, 0x34, 0x29, 0x00
	.type		__unnamed_1,@object
	.size		__unnamed_1,(__unnamed_2 - __unnamed_1)
__unnamed_1:
        /*00d2*/ 	.byte	0x61, 0x75, 0x74, 0x6f, 0x20, 0x63, 0x75, 0x74, 0x65, 0x3a, 0x3a, 0x61, 0x73, 0x5f, 0x70, 0x6f
        /* <DEDUP_REMOVED lines=24> */
        /*0262*/ 	.byte	0x43, 0x3c, 0x38, 0x31, 0x39, 0x32, 0x3e, 0x3e, 0x3e, 0x3e, 0x5d, 0x00
	.type		__unnamed_2,@object
	.size		__unnamed_2,(.L_2 - __unnamed_2)
__unnamed_2:
        /* <DEDUP_REMOVED lines=42> */
        /*050e*/ 	.byte	0x3e, 0x3e, 0x3e, 0x3e, 0x5d, 0x00
.L_2:


//--------------------- .nv.shared._ZN7cutlass13device_kernelINS_4gemm6kernel13GemmUniversalIN4cute5tupleIJiiiiEEENS1_10collective13CollectiveMmaINS1_35MainloopSm100TmaUmmaWarpSpecializedILi8ELi2ELi4ENS5_IJNS4_1CILi4EEENSA_ILi2EEENSA_ILi1EEEEEEEENS5_IJNSA_ILi256EEENSA_ILi128EEESH_EEENS_12float_e4m3_tENS5_IJlSD_lEEESJ_SK_NS4_8TiledMMAINS4_8MMA_AtomIJNS4_10MMA_TraitsINS4_25SM100_MMA_F8F6F4_2x1SM_SSEJSJ_SJ_fSG_SH_NS4_17integral_constantINS4_4UMMA5MajorELSR_0EEESS_NSP_INSQ_7ScaleInELST_0EEESU_EEEEEENS4_6LayoutINS5_IJSD_SD_SD_EEENS5_IJNSA_ILi0EEESZ_SZ_EEEEENS5_IJNS4_10UnderscoreES12_S12_EEEEENS4_28SM100_TMA_2SM_LOAD_MULTICASTENS4_14ComposedLayoutINS4_7SwizzleILi3ELi4ELi3EEENS4_18smem_ptr_flag_bitsILi8EEENSX_INS5_IJNSA_ILi8EEESH_EEENS5_IJSH_SD_EEEEEEEvNS4_8identityES15_S1F_vS1G_EENS_8epilogue10collective18CollectiveEpilogueINS1I_23Sm100TmaWarpSpecializedILi2ELi2ELi64ELb0ELb0EEEJNS5_IJSH_SH_SH_EEENS5_IJNSX_ISH_SD_EENSX_INSA_ILi64EEESD_EEEEESJ_SK_SJ_SK_NS1I_6fusion15FusionCallbacksIS1M_NS1S_17LinearCombinationISJ_fSJ_fLNS_15FloatRoundStyleE2EEES1N_S1R_JEEENS4_5SM1004TMEM4LOAD26SM100_TMEM_LOAD_32dp32b64xENS4_13SM90_TMA_LOADENS16_INS17_ILi2ELi4ELi3EEES1A_NSX_INS5_IJS1B_S1P_EEENS5_IJS1P_SD_EEEEEEENS4_39AutoVectorizingCopyWithAssumedAlignmentILi128EEENS4_14SM90_TMA_STOREES27_S29_S29_EEEvvEEEEvNT_6ParamsE --------------------------
	.section	.nv.shared._ZN7cutlass13device_kernelINS_4gemm6kernel13GemmUniversalIN4cute5tupleIJiiiiEEENS1_10collective13CollectiveMmaINS1_35MainloopSm100TmaUmmaWarpSpecializedILi8ELi2ELi4ENS5_IJNS4_1CILi4EEENSA_ILi2EEENSA_ILi1EEEEEEEENS5_IJNSA_ILi256EEENSA_ILi128EEESH_EEENS_12float_e4m3_tENS5_IJlSD_lEEESJ_SK_NS4_8TiledMMAINS4_8MMA_AtomIJNS4_10MMA_TraitsINS4_25SM100_MMA_F8F6F4_2x1SM_SSEJSJ_SJ_fSG_SH_NS4_17integral_constantINS4_4UMMA5MajorELSR_0EEESS_NSP_INSQ_7ScaleInELST_0EEESU_EEEEEENS4_6LayoutINS5_IJSD_SD_SD_EEENS5_IJNSA_ILi0EEESZ_SZ_EEEEENS5_IJNS4_10UnderscoreES12_S12_EEEEENS4_28SM100_TMA_2SM_LOAD_MULTICASTENS4_14ComposedLayoutINS4_7SwizzleILi3ELi4ELi3EEENS4_18smem_ptr_flag_bitsILi8EEENSX_INS5_IJNSA_ILi8EEESH_EEENS5_IJSH_SD_EEEEEEEvNS4_8identityES15_S1F_vS1G_EENS_8epilogue10collective18CollectiveEpilogueINS1I_23Sm100TmaWarpSpecializedILi2ELi2ELi64ELb0ELb0EEEJNS5_IJSH_SH_SH_EEENS5_IJNSX_ISH_SD_EENSX_INSA_ILi64EEESD_EEEEESJ_SK_SJ_SK_NS1I_6fusion15FusionCallbacksIS1M_NS1S_17LinearCombinationISJ_fSJ_fLNS_15FloatRoundStyleE2EEES1N_S1R_JEEENS4_5SM1004TMEM4LOAD26SM100_TMEM_LOAD_32dp32b64xENS4_13SM90_TMA_LOADENS16_INS17_ILi2ELi4ELi3EEES1A_NSX_INS5_IJS1B_S1P_EEENS5_IJS1P_SD_EEEEEEENS4_39AutoVectorizingCopyWithAssumedAlignmentILi128EEENS4_14SM90_TMA_STOREES27_S29_S29_EEEvvEEEEvNT_6ParamsE,"aw",@nobits
	.sectionflags	@""
	.align	16
	.zero		1024


//--------------------- .nv.shared.reserved.0     --------------------------
	.section	.nv.shared.reserved.0,"aw",@nobits
	.weak		__nv_reservedSMEM_offset_0_alias
	.size		__nv_reservedSMEM_offset_0_alias, 0, 64
	.other		__nv_reservedSMEM_offset_0_alias,@"STO_CUDA_RESERVED_SHARED STV_DEFAULT"
__nv_reservedSMEM_offset_0_alias:
	.zero		0
.nv.shared.reserved.0:
	.zero		64
	.weak		__nv_reservedSMEM_tcgen05_partition
	.type		__nv_reservedSMEM_tcgen05_partition,@object
	.size		__nv_reservedSMEM_tcgen05_partition,(.L_0 - __nv_reservedSMEM_tcgen05_partition)
__nv_reservedSMEM_tcgen05_partition:
	.zero		32
.L_0:


//--------------------- .nv.global                --------------------------
	.section	.nv.global,"aw",@nobits
.nv.global:
	.type		_ZN40_INTERNAL_eb7a4ff6_4_k_cu_8cdf8506_284074cute1_E,@object
	.size		_ZN40_INTERNAL_eb7a4ff6_4_k_cu_8cdf8506_284074cute1_E,(_ZN40_INTERNAL_eb7a4ff6_4_k_cu_8cdf8506_284074cuda3std3__45__cpo6cbeginE - _ZN40_INTERNAL_eb7a4ff6_4_k_cu_8cdf8506_284074cute1_E)
_ZN40_INTERNAL_eb7a4ff6_4_k_cu_8cdf8506_284074cute1_E:
	.zero		1
	.type		_ZN40_INTERNAL_eb7a4ff6_4_k_cu_8cdf8506_284074cuda3std3__45__cpo6cbeginE,@object
	.size		_ZN40_INTERNAL_eb7a4ff6_4_k_cu_8cdf8506_284074cuda3std3__45__cpo6cbeginE,(_ZN40_INTERNAL_eb7a4ff6_4_k_cu_8cdf8506_284074cuda3std3__48in_placeE - _ZN40_INTERNAL_eb7a4ff6_4_k_cu_8cdf8506_284074cuda3std3__45__cpo6cbeginE)
_ZN40_INTERNAL_eb7a4ff6_4_k_cu_8cdf8506_284074cuda3std3__45__cpo6cbeginE:
	.zero		1
	.type		_ZN40_INTERNAL_eb7a4ff6_4_k_cu_8cdf8506_284074cuda3std3__48in_placeE,@object
	.size		_ZN40_INTERNAL_eb7a4ff6_4_k_cu_8cdf8506_284074cuda3std3__48in_placeE,(_ZN40_INTERNAL_eb7a4ff6_4_k_cu_8cdf8506_284074cuda3std6ranges3__45__cpo9iter_moveE - _ZN40_INTERNAL_eb7a4ff6_4_k_cu_8cdf8506_284074cuda3std3__48in_placeE)
_ZN40_INTERNAL_eb7a4ff6_4_k_cu_8cdf8506_284074cuda3std3__48in_placeE:
	.zero		1
	.type		_ZN40_INTERNAL_eb7a4ff6_4_k_cu_8cdf8506_284074cuda3std6ranges3__45__cpo9iter_moveE,@object
	.size		_ZN40_INTERNAL_eb7a4ff6_4_k_cu_8cdf8506_284074cuda3std6ranges3__45__cpo9iter_moveE,(_ZN40_INTERNAL_eb7a4ff6_4_k_cu_8cdf8506_284074cuda3std3__45__cpo5beginE - _ZN40_INTERNAL_eb7a4ff6_4_k_cu_8cdf8506_284074cuda3std6ranges3__45__cpo9iter_moveE)
_ZN40_INTERNAL_eb7a4ff6_4_k_cu_8cdf8506_284074cuda3std6ranges3__45__cpo9iter_moveE:
	.zero		1
	.type		_ZN40_INTERNAL_eb7a4ff6_4_k_cu_8cdf8506_284074cuda3std3__45__cpo5beginE,@object
	.size		_ZN40_INTERNAL_eb7a4ff6_4_k_cu_8cdf8506_284074cuda3std3__45__cpo5beginE,(_ZN40_INTERNAL_eb7a4ff6_4_k_cu_8cdf8506_284074cuda3std3__442_GLOBAL__N__eb7a4ff6_4_k_cu_8cdf8506_284076ignoreE - _ZN40_INTERNAL_eb7a4ff6_4_k_cu_8cdf8506_284074cuda3std3__45__cpo5beginE)
_ZN40_INTERNAL_eb7a4ff6_4_k_cu_8cdf8506_284074cuda3std3__45__cpo5beginE:
	.zero		1
	.type		_ZN40_INTERNAL_eb7a4ff6_4_k_cu_8cdf8506_284074cuda3std3__442_GLOBAL__N__eb7a4ff6_4_k_cu_8cdf8506_284076ignoreE,@object
	.size		_ZN40_INTERNAL_eb7a4ff6_4_k_cu_8cdf8506_284074cuda3std3__442_GLOBAL__N__eb7a4ff6_4_k_cu_8cdf8506_284076ignoreE,(_ZN40_INTERNAL_eb7a4ff6_4_k_cu_8cdf8506_284074cute7productE - _ZN40_INTERNAL_eb7a4ff6_4_k_cu_8cdf8506_284074cuda3std3__442_GLOBAL__N__eb7a4ff6_4_k_cu_8cdf8506_284076ignoreE)
_ZN40_INTERNAL_eb7a4ff6_4_k_cu_8cdf8506_284074cuda3std3__442_GLOBAL__N__eb7a4ff6_4_k_cu_8cdf8506_284076ignoreE:
	.zero		1
	.type		_ZN40_INTERNAL_eb7a4ff6_4_k_cu_8cdf8506_284074cute7productE,@object
	.size		_ZN40_INTERNAL_eb7a4ff6_4_k_cu_8cdf8506_284074cute7productE,(_ZN40_INTERNAL_eb7a4ff6_4_k_cu_8cdf8506_284074cuda3std3__45__cpo3endE - _ZN40_INTERNAL_eb7a4ff6_4_k_cu_8cdf8506_284074cute7productE)
_ZN40_INTERNAL_eb7a4ff6_4_k_cu_8cdf8506_284074cute7productE:
	.zero		1
	.type		_ZN40_INTERNAL_eb7a4ff6_4_k_cu_8cdf8506_284074cuda3std3__45__cpo3endE,@object
	.size		_ZN40_INTERNAL_eb7a4ff6_4_k_cu_8cdf8506_284074cuda3std3__45__cpo3endE,(_ZN40_INTERNAL_eb7a4ff6_4_k_cu_8cdf8506_284074cuda3std3__419piecewise_constructE - _ZN40_INTERNAL_eb7a4ff6_4_k_cu_8cdf8506_284074cuda3std3__45__cpo3endE)
_ZN40_INTERNAL_eb7a4ff6_4_k_cu_8cdf8506_284074cuda3std3__45__cpo3endE:
	.zero		1
	.type		_ZN40_INTERNAL_eb7a4ff6_4_k_cu_8cdf8506_284074cuda3std3__419piecewise_constructE,@object
	.size		_ZN40_INTERNAL_eb7a4ff6_4_k_cu_8cdf8506_284074cuda3std3__419piecewise_constructE,(_ZN40_INTERNAL_eb7a4ff6_4_k_cu_8cdf8506_284074cuda3std3__45__cpo4cendE - _ZN40_INTERNAL_eb7a4ff6_4_k_cu_8cdf8506_284074cuda3std3__419piecewise_constructE)
_ZN40_INTERNAL_eb7a4ff6_4_k_cu_8cdf8506_284074cuda3std3__419piecewise_constructE:
	.zero		1
	.type		_ZN40_INTERNAL_eb7a4ff6_4_k_cu_8cdf8506_284074cuda3std3__45__cpo4cendE,@object
	.size		_ZN40_INTERNAL_eb7a4ff6_4_k_cu_8cdf8506_284074cuda3std3__45__cpo4cendE,(_ZN40_INTERNAL_eb7a4ff6_4_k_cu_8cdf8506_284074cuda3std6ranges3__45__cpo4swapE - _ZN40_INTERNAL_eb7a4ff6_4_k_cu_8cdf8506_284074cuda3std3__45__cpo4cendE)
_ZN40_INTERNAL_eb7a4ff6_4_k_cu_8cdf8506_284074cuda3std3__45__cpo4cendE:
	.zero		1
	.type		_ZN40_INTERNAL_eb7a4ff6_4_k_cu_8cdf8506_284074cuda3std6ranges3__45__cpo4swapE,@object
	.size		_ZN40_INTERNAL_eb7a4ff6_4_k_cu_8cdf8506_284074cuda3std6ranges3__45__cpo4swapE,(.L_10 - _ZN40_INTERNAL_eb7a4ff6_4_k_cu_8cdf8506_284074cuda3std6ranges3__45__cpo4swapE)
_ZN40_INTERNAL_eb7a4ff6_4_k_cu_8cdf8506_284074cuda3std6ranges3__45__cpo4swapE:
	.zero		1
.L_10:


//--------------------- .nv.constant0._ZN7cutlass13device_kernelINS_4gemm6kernel13GemmUniversalIN4cute5tupleIJiiiiEEENS1_10collective13CollectiveMmaINS1_35MainloopSm100TmaUmmaWarpSpecializedILi8ELi2ELi4ENS5_IJNS4_1CILi4EEENSA_ILi2EEENSA_ILi1EEEEEEEENS5_IJNSA_ILi256EEENSA_ILi128EEESH_EEENS_12float_e4m3_tENS5_IJlSD_lEEESJ_SK_NS4_8TiledMMAINS4_8MMA_AtomIJNS4_10MMA_TraitsINS4_25SM100_MMA_F8F6F4_2x1SM_SSEJSJ_SJ_fSG_SH_NS4_17integral_constantINS4_4UMMA5MajorELSR_0EEESS_NSP_INSQ_7ScaleInELST_0EEESU_EEEEEENS4_6LayoutINS5_IJSD_SD_SD_EEENS5_IJNSA_ILi0EEESZ_SZ_EEEEENS5_IJNS4_10UnderscoreES12_S12_EEEEENS4_28SM100_TMA_2SM_LOAD_MULTICASTENS4_14ComposedLayoutINS4_7SwizzleILi3ELi4ELi3EEENS4_18smem_ptr_flag_bitsILi8EEENSX_INS5_IJNSA_ILi8EEESH_EEENS5_IJSH_SD_EEEEEEEvNS4_8identityES15_S1F_vS1G_EENS_8epilogue10collective18CollectiveEpilogueINS1I_23Sm100TmaWarpSpecializedILi2ELi2ELi64ELb0ELb0EEEJNS5_IJSH_SH_SH_EEENS5_IJNSX_ISH_SD_EENSX_INSA_ILi64EEESD_EEEEESJ_SK_SJ_SK_NS1I_6fusion15FusionCallbacksIS1M_NS1S_17LinearCombinationISJ_fSJ_fLNS_15FloatRoundStyleE2EEES1N_S1R_JEEENS4_5SM1004TMEM4LOAD26SM100_TMEM_LOAD_32dp32b64xENS4_13SM90_TMA_LOADENS16_INS17_ILi2ELi4ELi3EEES1A_NSX_INS5_IJS1B_S1P_EEENS5_IJS1P_SD_EEEEEEENS4_39AutoVectorizingCopyWithAssumedAlignmentILi128EEENS4_14SM90_TMA_STOREES27_S29_S29_EEEvvEEEEvNT_6ParamsE --------------------------
	.section	.nv.constant0._ZN7cutlass13device_kernelINS_4gemm6kernel13GemmUniversalIN4cute5tupleIJiiiiEEENS1_10collective13CollectiveMmaINS1_35MainloopSm100TmaUmmaWarpSpecializedILi8ELi2ELi4ENS5_IJNS4_1CILi4EEENSA_ILi2EEENSA_ILi1EEEEEEEENS5_IJNSA_ILi256EEENSA_ILi128EEESH_EEENS_12float_e4m3_tENS5_IJlSD_lEEESJ_SK_NS4_8TiledMMAINS4_8MMA_AtomIJNS4_10MMA_TraitsINS4_25SM100_MMA_F8F6F4_2x1SM_SSEJSJ_SJ_fSG_SH_NS4_17integral_constantINS4_4UMMA5MajorELSR_0EEESS_NSP_INSQ_7ScaleInELST_0EEESU_EEEEEENS4_6LayoutINS5_IJSD_SD_SD_EEENS5_IJNSA_ILi0EEESZ_SZ_EEEEENS5_IJNS4_10UnderscoreES12_S12_EEEEENS4_28SM100_TMA_2SM_LOAD_MULTICASTENS4_14ComposedLayoutINS4_7SwizzleILi3ELi4ELi3EEENS4_18smem_ptr_flag_bitsILi8EEENSX_INS5_IJNSA_ILi8EEESH_EEENS5_IJSH_SD_EEEEEEEvNS4_8identityES15_S1F_vS1G_EENS_8epilogue10collective18CollectiveEpilogueINS1I_23Sm100TmaWarpSpecializedILi2ELi2ELi64ELb0ELb0EEEJNS5_IJSH_SH_SH_EEENS5_IJNSX_ISH_SD_EENSX_INSA_ILi64EEESD_EEEEESJ_SK_SJ_SK_NS1I_6fusion15FusionCallbacksIS1M_NS1S_17LinearCombinationISJ_fSJ_fLNS_15FloatRoundStyleE2EEES1N_S1R_JEEENS4_5SM1004TMEM4LOAD26SM100_TMEM_LOAD_32dp32b64xENS4_13SM90_TMA_LOADENS16_INS17_ILi2ELi4ELi3EEES1A_NSX_INS5_IJS1B_S1P_EEENS5_IJS1P_SD_EEEEEEENS4_39AutoVectorizingCopyWithAssumedAlignmentILi128EEENS4_14SM90_TMA_STOREES27_S29_S29_EEEvvEEEEvNT_6ParamsE,"a",@progbits
	.sectionflags	@""
	.align	4
.nv.constant0._ZN7cutlass13device_kernelINS_4gemm6kernel13GemmUniversalIN4cute5tupleIJiiiiEEENS1_10collective13CollectiveMmaINS1_35MainloopSm100TmaUmmaWarpSpecializedILi8ELi2ELi4ENS5_IJNS4_1CILi4EEENSA_ILi2EEENSA_ILi1EEEEEEEENS5_IJNSA_ILi256EEENSA_ILi128EEESH_EEENS_12float_e4m3_tENS5_IJlSD_lEEESJ_SK_NS4_8TiledMMAINS4_8MMA_AtomIJNS4_10MMA_TraitsINS4_25SM100_MMA_F8F6F4_2x1SM_SSEJSJ_SJ_fSG_SH_NS4_17integral_constantINS4_4UMMA5MajorELSR_0EEESS_NSP_INSQ_7ScaleInELST_0EEESU_EEEEEENS4_6LayoutINS5_IJSD_SD_SD_EEENS5_IJNSA_ILi0EEESZ_SZ_EEEEENS5_IJNS4_10UnderscoreES12_S12_EEEEENS4_28SM100_TMA_2SM_LOAD_MULTICASTENS4_14ComposedLayoutINS4_7SwizzleILi3ELi4ELi3EEENS4_18smem_ptr_flag_bitsILi8EEENSX_INS5_IJNSA_ILi8EEESH_EEENS5_IJSH_SD_EEEEEEEvNS4_8identityES15_S1F_vS1G_EENS_8epilogue10collective18CollectiveEpilogueINS1I_23Sm100TmaWarpSpecializedILi2ELi2ELi64ELb0ELb0EEEJNS5_IJSH_SH_SH_EEENS5_IJNSX_ISH_SD_EENSX_INSA_ILi64EEESD_EEEEESJ_SK_SJ_SK_NS1I_6fusion15FusionCallbacksIS1M_NS1S_17LinearCombinationISJ_fSJ_fLNS_15FloatRoundStyleE2EEES1N_S1R_JEEENS4_5SM1004TMEM4LOAD26SM100_TMEM_LOAD_32dp32b64xENS4_13SM90_TMA_LOADENS16_INS17_ILi2ELi4ELi3EEES1A_NSX_INS5_IJS1B_S1P_EEENS5_IJS1P_SD_EEEEEEENS4_39AutoVectorizingCopyWithAssumedAlignmentILi128EEENS4_14SM90_TMA_STOREES27_S29_S29_EEEvvEEEEvNT_6ParamsE:
	.zero		2944


//--------------------- SYMBOLS --------------------------

	.type		.nv.reservedSmem.offset0,@object
	.size		.nv.reservedSmem.offset0,0x4
	.type		.nv.reservedSmem.cap,@object
	.size		.nv.reservedSmem.cap,0x4
	.type		__assertfail,@function
